	.target	sm_90a

	.elftype	@"ET_EXEC"


//--------------------- .note.nv.tkinfo           --------------------------
	.section	.note.nv.tkinfo,"",@"SHT_NOTE"
	.sectionflags	@"SHF_NOTE_NV_TKINFO"
	.tkinfo
        /*0018*/ 	.word	0x00000002
        /*0030*/ 	.string	""
        /*0030*/ 	.string	"ptxas"
        /*0030*/ 	.string	"Cuda compilation tools, release 13.0, V13.0.88"
        /*0030*/ 	.string	"Build cuda_13.0.r13.0/compiler.36424714_0"
        /*0030*/ 	.string	"-arch sm_90a -m 64 "



//--------------------- .note.nv.cuinfo           --------------------------
	.section	.note.nv.cuinfo,"",@"SHT_NOTE"
	.sectionflags	@"SHF_NOTE_NV_CUINFO"
        /*0018*/ 	.short	0x0002
        /*001a*/ 	.short	0x005a
        /*001c*/ 	.short	0x0082
	.zero		2


//--------------------- .nv.info                  --------------------------
	.section	.nv.info,"",@"SHT_CUDA_INFO"
	.align	4


	//----- nvinfo : EIATTR_REGCOUNT
	.align		4
        /*0000*/ 	.byte	0x04, 0x2f
        /*0002*/ 	.short	(.L_12 - .L_11)
	.align		4
.L_11:
        /*0004*/ 	.word	index@(_ZN7cutlass13device_kernelINS_4gemm6kernel13GemmUniversalIN4cute5tupleIJiiiiEEENS1_10collective13CollectiveMmaINS1_37MainloopSm90TmaGmmaWarpSpecializedFP8ILi5ENS5_IJNS4_1CILi2EEESB_NSA_ILi1EEEEEENS1_35KernelTmaWarpSpecializedCooperativeEEENS5_IJNSA_ILi256EEENSA_ILi128EEENSA_ILi32EEEEEENS_12float_e5m2_tENS5_IJlSC_lEEESK_SL_NS4_8TiledMMAINS4_8MMA_AtomIJNS4_4SM904GMMA31MMA_64x128x32_F32E5M2E5M2_SS_TNILNSP_7ScaleInE1ELSR_1EEEEEENS4_6LayoutINS5_IJSB_SC_SC_EEENS5_IJSC_NSA_ILi0EEESW_EEEEENS5_IJNS4_10UnderscoreESZ_SZ_EEEEENS4_23SM90_TMA_LOAD_MULTICASTENS4_14ComposedLayoutINS4_7SwizzleILi1ELi4ELi3EEENS4_18smem_ptr_flag_bitsILi8EEENSU_INS5_IJNSA_ILi8EEESI_EEENS5_IJSI_SC_EEEEEEEvNS4_8identityES12_S1C_vS1D_EENS_8epilogue10collective6detail29Sm90TmaWarpSpecializedAdapterINS1G_15DefaultEpilogueISK_SL_SL_NS1F_6thread17LinearCombinationISK_Li1EffLNS1K_9ScaleType4KindE0ELNS_15FloatRoundStyleE2ESK_EENS1_15EpilogueDefaultEEEEEvvEEEEvNT_6ParamsE)
        /*0008*/ 	.word	0x000000a8


	//----- nvinfo : EIATTR_FRAME_SIZE
	.align		4
.L_12:
        /*000c*/ 	.byte	0x04, 0x11
        /*000e*/ 	.short	(.L_14 - .L_13)
	.align		4
.L_13:
        /*0010*/ 	.word	index@(_ZN7cutlass13device_kernelINS_4gemm6kernel13GemmUniversalIN4cute5tupleIJiiiiEEENS1_10collective13CollectiveMmaINS1_37MainloopSm90TmaGmmaWarpSpecializedFP8ILi5ENS5_IJNS4_1CILi2EEESB_NSA_ILi1EEEEEENS1_35KernelTmaWarpSpecializedCooperativeEEENS5_IJNSA_ILi256EEENSA_ILi128EEENSA_ILi32EEEEEENS_12float_e5m2_tENS5_IJlSC_lEEESK_SL_NS4_8TiledMMAINS4_8MMA_AtomIJNS4_4SM904GMMA31MMA_64x128x32_F32E5M2E5M2_SS_TNILNSP_7ScaleInE1ELSR_1EEEEEENS4_6LayoutINS5_IJSB_SC_SC_EEENS5_IJSC_NSA_ILi0EEESW_EEEEENS5_IJNS4_10UnderscoreESZ_SZ_EEEEENS4_23SM90_TMA_LOAD_MULTICASTENS4_14ComposedLayoutINS4_7SwizzleILi1ELi4ELi3EEENS4_18smem_ptr_flag_bitsILi8EEENSU_INS5_IJNSA_ILi8EEESI_EEENS5_IJSI_SC_EEEEEEEvNS4_8identityES12_S1C_vS1D_EENS_8epilogue10collective6detail29Sm90TmaWarpSpecializedAdapterINS1G_15DefaultEpilogueISK_SL_SL_NS1F_6thread17LinearCombinationISK_Li1EffLNS1K_9ScaleType4KindE0ELNS_15FloatRoundStyleE2ESK_EENS1_15EpilogueDefaultEEEEEvvEEEEvNT_6ParamsE)
        /*0014*/ 	.word	0x00000108


	//----- nvinfo : EIATTR_MIN_STACK_SIZE
	.align		4
.L_14:
        /*0018*/ 	.byte	0x04, 0x12
        /*001a*/ 	.short	(.L_16 - .L_15)
	.align		4
.L_15:
        /*001c*/ 	.word	index@(_ZN7cutlass13device_kernelINS_4gemm6kernel13GemmUniversalIN4cute5tupleIJiiiiEEENS1_10collective13CollectiveMmaINS1_37MainloopSm90TmaGmmaWarpSpecializedFP8ILi5ENS5_IJNS4_1CILi2EEESB_NSA_ILi1EEEEEENS1_35KernelTmaWarpSpecializedCooperativeEEENS5_IJNSA_ILi256EEENSA_ILi128EEENSA_ILi32EEEEEENS_12float_e5m2_tENS5_IJlSC_lEEESK_SL_NS4_8TiledMMAINS4_8MMA_AtomIJNS4_4SM904GMMA31MMA_64x128x32_F32E5M2E5M2_SS_TNILNSP_7ScaleInE1ELSR_1EEEEEENS4_6LayoutINS5_IJSB_SC_SC_EEENS5_IJSC_NSA_ILi0EEESW_EEEEENS5_IJNS4_10UnderscoreESZ_SZ_EEEEENS4_23SM90_TMA_LOAD_MULTICASTENS4_14ComposedLayoutINS4_7SwizzleILi1ELi4ELi3EEENS4_18smem_ptr_flag_bitsILi8EEENSU_INS5_IJNSA_ILi8EEESI_EEENS5_IJSI_SC_EEEEEEEvNS4_8identityES12_S1C_vS1D_EENS_8epilogue10collective6detail29Sm90TmaWarpSpecializedAdapterINS1G_15DefaultEpilogueISK_SL_SL_NS1F_6thread17LinearCombinationISK_Li1EffLNS1K_9ScaleType4KindE0ELNS_15FloatRoundStyleE2ESK_EENS1_15EpilogueDefaultEEEEEvvEEEEvNT_6ParamsE)
        /*0020*/ 	.word	0x00000108
.L_16:


//--------------------- .nv.compat                --------------------------
	.section	.nv.compat,"",@"SHT_CUDA_COMPAT_INFO"
	.align	4
        /*0000*/ 	.byte	0x02, 0x09, 0x01, 0x00, 0x02, 0x02, 0x04, 0x00, 0x02, 0x05, 0x05, 0x00, 0x03, 0x07, 0x01, 0x01
        /*0010*/ 	.byte	0x02, 0x03, 0x01, 0x00, 0x02, 0x06, 0x01, 0x00, 0x04, 0x0b, 0x08, 0x00, 0x00, 0x00, 0x00, 0x00
        /*0020*/ 	.byte	0x00, 0x00, 0x00, 0x00


//--------------------- .nv.info._ZN7cutlass13device_kernelINS_4gemm6kernel13GemmUniversalIN4cute5tupleIJiiiiEEENS1_10collective13CollectiveMmaINS1_37MainloopSm90TmaGmmaWarpSpecializedFP8ILi5ENS5_IJNS4_1CILi2EEESB_NSA_ILi1EEEEEENS1_35KernelTmaWarpSpecializedCooperativeEEENS5_IJNSA_ILi256EEENSA_ILi128EEENSA_ILi32EEEEEENS_12float_e5m2_tENS5_IJlSC_lEEESK_SL_NS4_8TiledMMAINS4_8MMA_AtomIJNS4_4SM904GMMA31MMA_64x128x32_F32E5M2E5M2_SS_TNILNSP_7ScaleInE1ELSR_1EEEEEENS4_6LayoutINS5_IJSB_SC_SC_EEENS5_IJSC_NSA_ILi0EEESW_EEEEENS5_IJNS4_10UnderscoreESZ_SZ_EEEEENS4_23SM90_TMA_LOAD_MULTICASTENS4_14ComposedLayoutINS4_7SwizzleILi1ELi4ELi3EEENS4_18smem_ptr_flag_bitsILi8EEENSU_INS5_IJNSA_ILi8EEESI_EEENS5_IJSI_SC_EEEEEEEvNS4_8identityES12_S1C_vS1D_EENS_8epilogue10collective6detail29Sm90TmaWarpSpecializedAdapterINS1G_15DefaultEpilogueISK_SL_SL_NS1F_6thread17LinearCombinationISK_Li1EffLNS1K_9ScaleType4KindE0ELNS_15FloatRoundStyleE2ESK_EENS1_15EpilogueDefaultEEEEEvvEEEEvNT_6ParamsE --------------------------
	.section	.nv.info._ZN7cutlass13device_kernelINS_4gemm6kernel13GemmUniversalIN4cute5tupleIJiiiiEEENS1_10collective13CollectiveMmaINS1_37MainloopSm90TmaGmmaWarpSpecializedFP8ILi5ENS5_IJNS4_1CILi2EEESB_NSA_ILi1EEEEEENS1_35KernelTmaWarpSpecializedCooperativeEEENS5_IJNSA_ILi256EEENSA_ILi128EEENSA_ILi32EEEEEENS_12float_e5m2_tENS5_IJlSC_lEEESK_SL_NS4_8TiledMMAINS4_8MMA_AtomIJNS4_4SM904GMMA31MMA_64x128x32_F32E5M2E5M2_SS_TNILNSP_7ScaleInE1ELSR_1EEEEEENS4_6LayoutINS5_IJSB_SC_SC_EEENS5_IJSC_NSA_ILi0EEESW_EEEEENS5_IJNS4_10UnderscoreESZ_SZ_EEEEENS4_23SM90_TMA_LOAD_MULTICASTENS4_14ComposedLayoutINS4_7SwizzleILi1ELi4ELi3EEENS4_18smem_ptr_flag_bitsILi8EEENSU_INS5_IJNSA_ILi8EEESI_EEENS5_IJSI_SC_EEEEEEEvNS4_8identityES12_S1C_vS1D_EENS_8epilogue10collective6detail29Sm90TmaWarpSpecializedAdapterINS1G_15DefaultEpilogueISK_SL_SL_NS1F_6thread17LinearCombinationISK_Li1EffLNS1K_9ScaleType4KindE0ELNS_15FloatRoundStyleE2ESK_EENS1_15EpilogueDefaultEEEEEvvEEEEvNT_6ParamsE,"",@"SHT_CUDA_INFO"
	.sectionflags	@""
	.align	4


	//----- nvinfo : EIATTR_CUDA_API_VERSION
	.align		4
        /*0000*/ 	.byte	0x04, 0x37
        /*0002*/ 	.short	(.L_18 - .L_17)
.L_17:
        /*0004*/ 	.word	0x00000082


	//----- nvinfo : EIATTR_KPARAM_INFO
	.align		4
.L_18:
        /*0008*/ 	.byte	0x04, 0x17
        /*000a*/ 	.short	(.L_20 - .L_19)
.L_19:
        /*000c*/ 	.word	0x00000000
        /*0010*/ 	.short	0x0000
        /*0012*/ 	.short	0x0070
        /*0014*/ 	.byte	0x00, 0xf0, 0x01, 0x10


	//----- nvinfo : EIATTR_SPARSE_MMA_MASK
	.align		4
.L_20:
        /*0018*/ 	.byte	0x03, 0x50
        /*001a*/ 	.short	0x0000


	//----- nvinfo : EIATTR_MAXREG_COUNT
	.align		4
        /*001c*/ 	.byte	0x03, 0x1b
        /*001e*/ 	.short	0x00a8


	//----- nvinfo : EIATTR_NUM_BARRIERS
	.align		4
        /*0020*/ 	.byte	0x02, 0x4c
        /*0022*/ 	.byte	0x01
	.zero		1


	//----- nvinfo : EIATTR_ANNOTATIONS
	.align		4
        /*0024*/ 	.byte	0x04, 0x55
        /*0026*/ 	.short	(.L_22 - .L_21)


	//   ....[0]....
.L_21:
        /*0028*/ 	.word	0x00000001
        /*002c*/ 	.byte	0x30, 0x07, 0x00, 0x00, 0x01, 0x00, 0x00, 0x00, 0x20, 0x08, 0x00, 0x00, 0x01, 0x00, 0x00, 0x00
        /* <DEDUP_REMOVED lines=198> */
        /*0c9c*/ 	.byte	0x30, 0x06, 0x01, 0x00


	//----- nvinfo : EIATTR_MERCURY_ISA_VERSION
	.align		4
.L_22:
        /*0ca0*/ 	.byte	0x03, 0x5f
        /*0ca2*/ 	.short	0x0101


	//----- nvinfo : EIATTR_INT_WARP_WIDE_INSTR_OFFSETS
	.align		4
        /*0ca4*/ 	.byte	0x04, 0x31
        /*0ca6*/ 	.short	(.L_24 - .L_23)


	//   ....[0]....
.L_23:
        /*0ca8*/ 	.word	0x00000570


	//   ....[1]....
        /*0cac*/ 	.word	0x00000590


	//   ....[2]....
        /*0cb0*/ 	.word	0x00000700


	//----- nvinfo : EIATTR_COOP_GROUP_MASK_REGIDS
	.align		4
.L_24:
        /*0cb4*/ 	.byte	0x04, 0x29
        /*0cb6*/ 	.short	(.L_26 - .L_25)


	//   ....[0]....
.L_25:
        /*0cb8*/ 	.word	0xffffffff


	//   ....[1]....
        /*0cbc*/ 	.word	0xffffffff


	//   ....[2]....
        /*0cc0*/ 	.word	0xffffffff


	//   ....[3]....
        /*0cc4*/ 	.word	0xffffffff


	//   ....[4]....
        /*0cc8*/ 	.word	0xffffffff


	//   ....[5]....
        /*0ccc*/ 	.word	0xffffffff


	//----- nvinfo : EIATTR_COOP_GROUP_INSTR_OFFSETS
	.align		4
.L_26:
        /*0cd0*/ 	.byte	0x04, 0x28
        /*0cd2*/ 	.short	(.L_28 - .L_27)


	//   ....[0]....
.L_27:
        /*0cd4*/ 	.word	0x00000070


	//   ....[1]....
        /*0cd8*/ 	.word	0x00000080


	//   ....[2]....
        /*0cdc*/ 	.word	0x000001a0


	//   ....[3]....
        /*0ce0*/ 	.word	0x000003e0


	//   ....[4]....
        /*0ce4*/ 	.word	0x00000860


	//   ....[5]....
        /*0ce8*/ 	.word	0x000015e0


	//----- nvinfo : EIATTR_REG_RECONFIG
	.align		4
.L_28:
        /*0cec*/ 	.byte	0x01, 0x54
	.zero		2


	//----- nvinfo : EIATTR_MBARRIER_INSTR_OFFSETS
	.align		4
        /*0cf0*/ 	.byte	0x04, 0x39
        /*0cf2*/ 	.short	(.L_30 - .L_29)


	//   ....[0]....
.L_29:
        /*0cf4*/ 	.word	0x00000320
        /*0cf8*/ 	.word	0x000000ff
        /*0cfc*/ 	.word	0x00000000
        /*0d00*/ 	.short	0x0100
        /*0d02*/ 	.byte	0x09
	.zero		1


	//   ....[1]....
        /*0d04*/ 	.word	0x00000330
        /*0d08*/ 	.word	0x000000ff
        /*0d0c*/ 	.word	0x00000028
        /*0d10*/ 	.short	0x0100
        /*0d12*/ 	.byte	0x09
	.zero		1


	//   ....[2]....
        /*0d14*/ 	.word	0x00000340
        /*0d18*/ 	.word	0x000000ff
        /*0d1c*/ 	.word	0x00000008
        /*0d20*/ 	.short	0x0100
        /*0d22*/ 	.byte	0x09
	.zero		1


	//   ....[3]....
        /*0d24*/ 	.word	0x00000350
        /*0d28*/ 	.word	0x000000ff
        /*0d2c*/ 	.word	0x00000030
        /*0d30*/ 	.short	0x0100
        /*0d32*/ 	.byte	0x09
	.zero		1


	//   ....[4]....
        /*0d34*/ 	.word	0x00000360
        /*0d38*/ 	.word	0x000000ff
        /*0d3c*/ 	.word	0x00000010
        /*0d40*/ 	.short	0x0100
        /*0d42*/ 	.byte	0x09
	.zero		1


	//   ....[5]....
        /*0d44*/ 	.word	0x00000370
        /*0d48*/ 	.word	0x000000ff
        /*0d4c*/ 	.word	0x00000038
        /*0d50*/ 	.short	0x0100
        /*0d52*/ 	.byte	0x09
	.zero		1


	//   ....[6]....
        /*0d54*/ 	.word	0x00000380
        /*0d58*/ 	.word	0x000000ff
        /*0d5c*/ 	.word	0x00000018
        /*0d60*/ 	.short	0x0100
        /*0d62*/ 	.byte	0x09
	.zero		1


	//   ....[7]....
        /*0d64*/ 	.word	0x00000390
        /*0d68*/ 	.word	0x000000ff
        /*0d6c*/ 	.word	0x00000040
        /*0d70*/ 	.short	0x0100
        /*0d72*/ 	.byte	0x09
	.zero		1


	//   ....[8]....
        /*0d74*/ 	.word	0x000003a0
        /*0d78*/ 	.word	0x000000ff
        /*0d7c*/ 	.word	0x00000020
        /*0d80*/ 	.short	0x0100
        /*0d82*/ 	.byte	0x09
	.zero		1


	//   ....[9]....
        /*0d84*/ 	.word	0x000003b0
        /*0d88*/ 	.word	0x000000ff
        /*0d8c*/ 	.word	0x00000048
        /*0d90*/ 	.short	0x0100
        /*0d92*/ 	.byte	0x09
	.zero		1


	//   ....[10]....
        /*0d94*/ 	.word	0x00000790
        /*0d98*/ 	.word	0x000000ff
        /*0d9c*/ 	.word	0x00000060
        /*0da0*/ 	.short	0x0100
        /*0da2*/ 	.byte	0x06
	.zero		1


	//   ....[11]....
        /*0da4*/ 	.word	0x00000800
        /*0da8*/ 	.word	0x000000ff
        /*0dac*/ 	.word	0x00000068
        /*0db0*/ 	.short	0x0100
        /*0db2*/ 	.byte	0x06
	.zero		1


	//   ....[12]....
        /*0db4*/ 	.word	0x00001df0
        /*0db8*/ 	.word	0x000000ff
        /*0dbc*/ 	.word	0x00000000
        /*0dc0*/ 	.short	0x010a
        /*0dc2*/ 	.byte	0x07
	.zero		1


	//   ....[13]....
        /*0dc4*/ 	.word	0x00001e50
        /*0dc8*/ 	.word	0x000000ff
        /*0dcc*/ 	.word	0x00000000
        /*0dd0*/ 	.short	0x010a
        /*0dd2*/ 	.byte	0x07
	.zero		1


	//   ....[14]....
        /*0dd4*/ 	.word	0x00003020
        /*0dd8*/ 	.word	0x000000ff
        /*0ddc*/ 	.word	0x00000000
        /*0de0*/ 	.short	0x010a
        /*0de2*/ 	.byte	0x09
	.zero		1


	//   ....[15]....
        /*0de4*/ 	.word	0x00003060
        /*0de8*/ 	.word	0x000000ff
        /*0dec*/ 	.word	0x00000000
        /*0df0*/ 	.short	0x010a
        /*0df2*/ 	.byte	0x09
	.zero		1


	//   ....[16]....
        /*0df4*/ 	.word	0x000040d0
        /*0df8*/ 	.word	0x000000e5
        /*0dfc*/ 	.word	0x00000000
        /*0e00*/ 	.short	0x0101
        /*0e02*/ 	.byte	0x3f
	.zero		1


	//   ....[17]....
        /*0e04*/ 	.word	0x000052f0
        /*0e08*/ 	.word	0x00000018
        /*0e0c*/ 	.word	0x00000000
        /*0e10*/ 	.short	0x0101
        /*0e12*/ 	.byte	0x3f
	.zero		1


	//   ....[18]....
        /*0e14*/ 	.word	0x0000f780
        /*0e18*/ 	.word	0x0000000b
        /*0e1c*/ 	.word	0x00000028
        /*0e20*/ 	.short	0x010a
        /*0e22*/ 	.byte	0x3f
	.zero		1


	//   ....[19]....
        /*0e24*/ 	.word	0x0000fb70
        /*0e28*/ 	.word	0x00000004
        /*0e2c*/ 	.word	0x00000068
        /*0e30*/ 	.short	0x0101
        /*0e32*/ 	.byte	0x3f
	.zero		1


	//   ....[20]....
        /*0e34*/ 	.word	0x000102f0
        /*0e38*/ 	.word	0x00000007
        /*0e3c*/ 	.word	0x00000000
        /*0e40*/ 	.short	0x010a
        /*0e42*/ 	.byte	0x3f
	.zero		1


	//   ....[21]....
        /*0e44*/ 	.word	0x00010370
        /*0e48*/ 	.word	0x00000009
        /*0e4c*/ 	.word	0x00000000
        /*0e50*/ 	.short	0x010a
        /*0e52*/ 	.byte	0x3f
	.zero		1


	//   ....[22]....
        /*0e54*/ 	.word	0x00010400
        /*0e58*/ 	.word	0x00000006
        /*0e5c*/ 	.word	0x00000000
        /*0e60*/ 	.short	0x010a
        /*0e62*/ 	.byte	0x3f
	.zero		1


	//   ....[23]....
        /*0e64*/ 	.word	0x00010490
        /*0e68*/ 	.word	0x00000009
        /*0e6c*/ 	.word	0x00000000
        /*0e70*/ 	.short	0x010a
        /*0e72*/ 	.byte	0x3f
	.zero		1


	//   ....[24]....
        /*0e74*/ 	.word	0x00010520
        /*0e78*/ 	.word	0x00000003
        /*0e7c*/ 	.word	0x00000000
        /*0e80*/ 	.short	0x010a
        /*0e82*/ 	.byte	0x3f
	.zero		1


	//   ....[25]....
        /*0e84*/ 	.word	0x00010590
        /*0e88*/ 	.word	0x00000003
        /*0e8c*/ 	.word	0x00000000
        /*0e90*/ 	.short	0x010a
        /*0e92*/ 	.byte	0x3f
	.zero		1


	//   ....[26]....
        /*0e94*/ 	.word	0x00010600
        /*0e98*/ 	.word	0x00000000
        /*0e9c*/ 	.word	0x00000000
        /*0ea0*/ 	.short	0x010a
        /*0ea2*/ 	.byte	0x3f
	.zero		1


	//   ....[27]....
        /*0ea4*/ 	.word	0x000106e0
        /*0ea8*/ 	.word	0x0000000b
        /*0eac*/ 	.word	0x00000028
        /*0eb0*/ 	.short	0x010a
        /*0eb2*/ 	.byte	0x3f
	.zero		1


	//   ....[28]....
        /*0eb4*/ 	.word	0x000107b0
        /*0eb8*/ 	.word	0x00000007
        /*0ebc*/ 	.word	0x00000000
        /*0ec0*/ 	.short	0x010a
        /*0ec2*/ 	.byte	0x3f
	.zero		1


	//   ....[29]....
        /*0ec4*/ 	.word	0x00010800
        /*0ec8*/ 	.word	0x00000009
        /*0ecc*/ 	.word	0x00000000
        /*0ed0*/ 	.short	0x010a
        /*0ed2*/ 	.byte	0x3f
	.zero		1


	//   ....[30]....
        /*0ed4*/ 	.word	0x00010850
        /*0ed8*/ 	.word	0x00000006
        /*0edc*/ 	.word	0x00000000
        /*0ee0*/ 	.short	0x010a
        /*0ee2*/ 	.byte	0x3f
	.zero		1


	//   ....[31]....
        /*0ee4*/ 	.word	0x000108a0
        /*0ee8*/ 	.word	0x00000009
        /*0eec*/ 	.word	0x00000000
        /*0ef0*/ 	.short	0x010a
        /*0ef2*/ 	.byte	0x3f
	.zero		1


	//----- nvinfo : EIATTR_NUM_MBARRIERS
	.align		4
.L_30:
        /*0ef4*/ 	.byte	0x03, 0x38
        /*0ef6*/ 	.short	0x000c


	//----- nvinfo : EIATTR_EXIT_INSTR_OFFSETS
	.align		4
        /*0ef8*/ 	.byte	0x04, 0x1c
        /*0efa*/ 	.short	(.L_32 - .L_31)


	//   ....[0]....
.L_31:
        /*0efc*/ 	.word	0x000009f0


	//   ....[1]....
        /*0f00*/ 	.word	0x00001280


	//   ....[2]....
        /*0f04*/ 	.word	0x0000ed90


	//   ....[3]....
        /*0f08*/ 	.word	0x0000f320


	//   ....[4]....
        /*0f0c*/ 	.word	0x00010570


	//----- nvinfo : EIATTR_MAX_THREADS
	.align		4
.L_32:
        /*0f10*/ 	.byte	0x04, 0x05
        /*0f12*/ 	.short	(.L_34 - .L_33)
.L_33:
        /*0f14*/ 	.word	0x00000180
        /*0f18*/ 	.word	0x00000001
        /*0f1c*/ 	.word	0x00000001


	//----- nvinfo : EIATTR_CRS_STACK_SIZE
	.align		4
.L_34:
        /*0f20*/ 	.byte	0x04, 0x1e
        /*0f22*/ 	.short	(.L_36 - .L_35)
.L_35:
        /*0f24*/ 	.word	0x00000000


	//----- nvinfo : EIATTR_CBANK_PARAM_SIZE
	.align		4
.L_36:
        /*0f28*/ 	.byte	0x03, 0x19
        /*0f2a*/ 	.short	0x0470


	//----- nvinfo : EIATTR_PARAM_CBANK
	.align		4
        /*0f2c*/ 	.byte	0x04, 0x0a
        /*0f2e*/ 	.short	(.L_38 - .L_37)
	.align		4
.L_37:
        /*0f30*/ 	.word	index@(.nv.constant0._ZN7cutlass13device_kernelINS_4gemm6kernel13GemmUniversalIN4cute5tupleIJiiiiEEENS1_10collective13CollectiveMmaINS1_37MainloopSm90TmaGmmaWarpSpecializedFP8ILi5ENS5_IJNS4_1CILi2EEESB_NSA_ILi1EEEEEENS1_35KernelTmaWarpSpecializedCooperativeEEENS5_IJNSA_ILi256EEENSA_ILi128EEENSA_ILi32EEEEEENS_12float_e5m2_tENS5_IJlSC_lEEESK_SL_NS4_8TiledMMAINS4_8MMA_AtomIJNS4_4SM904GMMA31MMA_64x128x32_F32E5M2E5M2_SS_TNILNSP_7ScaleInE1ELSR_1EEEEEENS4_6LayoutINS5_IJSB_SC_SC_EEENS5_IJSC_NSA_ILi0EEESW_EEEEENS5_IJNS4_10UnderscoreESZ_SZ_EEEEENS4_23SM90_TMA_LOAD_MULTICASTENS4_14ComposedLayoutINS4_7SwizzleILi1ELi4ELi3EEENS4_18smem_ptr_flag_bitsILi8EEENSU_INS5_IJNSA_ILi8EEESI_EEENS5_IJSI_SC_EEEEEEEvNS4_8identityES12_S1C_vS1D_EENS_8epilogue10collective6detail29Sm90TmaWarpSpecializedAdapterINS1G_15DefaultEpilogueISK_SL_SL_NS1F_6thread17LinearCombinationISK_Li1EffLNS1K_9ScaleType4KindE0ELNS_15FloatRoundStyleE2ESK_EENS1_15EpilogueDefaultEEEEEvvEEEEvNT_6ParamsE)
        /*0f34*/ 	.short	0x0210
        /*0f36*/ 	.short	0x0470


	//----- nvinfo : EIATTR_SW_WAR
	.align		4
.L_38:
        /*0f38*/ 	.byte	0x04, 0x36
        /*0f3a*/ 	.short	(.L_40 - .L_39)
.L_39:
        /*0f3c*/ 	.word	0x00000008
.L_40:


//--------------------- .nv.callgraph             --------------------------
	.section	.nv.callgraph,"",@"SHT_CUDA_CALLGRAPH"
	.align	4
	.sectionentsize	8
	.align		4
        /*0000*/ 	.word	0x00000000
	.align		4
        /*0004*/ 	.word	0xffffffff
	.align		4
        /*0008*/ 	.word	0x00000000
	.align		4
        /*000c*/ 	.word	0xfffffffe
	.align		4
        /*0010*/ 	.word	0x00000000
	.align		4
        /*0014*/ 	.word	0xfffffffd
	.align		4
        /*0018*/ 	.word	0x00000000
	.align		4
        /*001c*/ 	.word	0xfffffffc


//--------------------- .nv.constant4             --------------------------
	.section	.nv.constant4,"a",@progbits
	.align	8
	.align		8
.nv.constant4:
        /*0000*/ 	.dword	_ZN39_INTERNAL_9b757611_4_k_cu_c392f834_56064cuda3std3__45__cpo5beginE
	.align		8
        /*0008*/ 	.dword	_ZN39_INTERNAL_9b757611_4_k_cu_c392f834_56064cuda3std3__45__cpo3endE
	.align		8
        /*0010*/ 	.dword	_ZN39_INTERNAL_9b757611_4_k_cu_c392f834_56064cuda3std3__45__cpo6cbeginE
	.align		8
        /*0018*/ 	.dword	_ZN39_INTERNAL_9b757611_4_k_cu_c392f834_56064cuda3std3__45__cpo4cendE
	.align		8
        /*0020*/ 	.dword	_ZN39_INTERNAL_9b757611_4_k_cu_c392f834_56064cuda3std3__441_GLOBAL__N__9b757611_4_k_cu_c392f834_56066ignoreE
	.align		8
        /*0028*/ 	.dword	_ZN39_INTERNAL_9b757611_4_k_cu_c392f834_56064cuda3std3__419piecewise_constructE
	.align		8
        /*0030*/ 	.dword	_ZN39_INTERNAL_9b757611_4_k_cu_c392f834_56064cuda3std3__48in_placeE
	.align		8
        /*0038*/ 	.dword	_ZN39_INTERNAL_9b757611_4_k_cu_c392f834_56064cuda3std6ranges3__45__cpo4swapE
	.align		8
        /*0040*/ 	.dword	_ZN39_INTERNAL_9b757611_4_k_cu_c392f834_56064cuda3std6ranges3__45__cpo9iter_moveE
	.align		8
        /*0048*/ 	.dword	_ZN39_INTERNAL_9b757611_4_k_cu_c392f834_56064cute7productE
	.align		8
        /*0050*/ 	.dword	_ZN39_INTERNAL_9b757611_4_k_cu_c392f834_56064cute1_E


//--------------------- .text._ZN7cutlass13device_kernelINS_4gemm6kernel13GemmUniversalIN4cute5tupleIJiiiiEEENS1_10collective13CollectiveMmaINS1_37MainloopSm90TmaGmmaWarpSpecializedFP8ILi5ENS5_IJNS4_1CILi2EEESB_NSA_ILi1EEEEEENS1_35KernelTmaWarpSpecializedCooperativeEEENS5_IJNSA_ILi256EEENSA_ILi128EEENSA_ILi32EEEEEENS_12float_e5m2_tENS5_IJlSC_lEEESK_SL_NS4_8TiledMMAINS4_8MMA_AtomIJNS4_4SM904GMMA31MMA_64x128x32_F32E5M2E5M2_SS_TNILNSP_7ScaleInE1ELSR_1EEEEEENS4_6LayoutINS5_IJSB_SC_SC_EEENS5_IJSC_NSA_ILi0EEESW_EEEEENS5_IJNS4_10UnderscoreESZ_SZ_EEEEENS4_23SM90_TMA_LOAD_MULTICASTENS4_14ComposedLayoutINS4_7SwizzleILi1ELi4ELi3EEENS4_18smem_ptr_flag_bitsILi8EEENSU_INS5_IJNSA_ILi8EEESI_EEENS5_IJSI_SC_EEEEEEEvNS4_8identityES12_S1C_vS1D_EENS_8epilogue10collective6detail29Sm90TmaWarpSpecializedAdapterINS1G_15DefaultEpilogueISK_SL_SL_NS1F_6thread17LinearCombinationISK_Li1EffLNS1K_9ScaleType4KindE0ELNS_15FloatRoundStyleE2ESK_EENS1_15EpilogueDefaultEEEEEvvEEEEvNT_6ParamsE --------------------------
	.section	.text._ZN7cutlass13device_kernelINS_4gemm6kernel13GemmUniversalIN4cute5tupleIJiiiiEEENS1_10collective13CollectiveMmaINS1_37MainloopSm90TmaGmmaWarpSpecializedFP8ILi5ENS5_IJNS4_1CILi2EEESB_NSA_ILi1EEEEEENS1_35KernelTmaWarpSpecializedCooperativeEEENS5_IJNSA_ILi256EEENSA_ILi128EEENSA_ILi32EEEEEENS_12float_e5m2_tENS5_IJlSC_lEEESK_SL_NS4_8TiledMMAINS4_8MMA_AtomIJNS4_4SM904GMMA31MMA_64x128x32_F32E5M2E5M2_SS_TNILNSP_7ScaleInE1ELSR_1EEEEEENS4_6LayoutINS5_IJSB_SC_SC_EEENS5_IJSC_NSA_ILi0EEESW_EEEEENS5_IJNS4_10UnderscoreESZ_SZ_EEEEENS4_23SM90_TMA_LOAD_MULTICASTENS4_14ComposedLayoutINS4_7SwizzleILi1ELi4ELi3EEENS4_18smem_ptr_flag_bitsILi8EEENSU_INS5_IJNSA_ILi8EEESI_EEENS5_IJSI_SC_EEEEEEEvNS4_8identityES12_S1C_vS1D_EENS_8epilogue10collective6detail29Sm90TmaWarpSpecializedAdapterINS1G_15DefaultEpilogueISK_SL_SL_NS1F_6thread17LinearCombinationISK_Li1EffLNS1K_9ScaleType4KindE0ELNS_15FloatRoundStyleE2ESK_EENS1_15EpilogueDefaultEEEEEvvEEEEvNT_6ParamsE,"ax",@progbits
	.align	128
.text._ZN7cutlass13device_kernelINS_4gemm6kernel13GemmUniversalIN4cute5tupleIJiiiiEEENS1_10collective13CollectiveMmaINS1_37MainloopSm90TmaGmmaWarpSpecializedFP8ILi5ENS5_IJNS4_1CILi2EEESB_NSA_ILi1EEEEEENS1_35KernelTmaWarpSpecializedCooperativeEEENS5_IJNSA_ILi256EEENSA_ILi128EEENSA_ILi32EEEEEENS_12float_e5m2_tENS5_IJlSC_lEEESK_SL_NS4_8TiledMMAINS4_8MMA_AtomIJNS4_4SM904GMMA31MMA_64x128x32_F32E5M2E5M2_SS_TNILNSP_7ScaleInE1ELSR_1EEEEEENS4_6LayoutINS5_IJSB_SC_SC_EEENS5_IJSC_NSA_ILi0EEESW_EEEEENS5_IJNS4_10UnderscoreESZ_SZ_EEEEENS4_23SM90_TMA_LOAD_MULTICASTENS4_14ComposedLayoutINS4_7SwizzleILi1ELi4ELi3EEENS4_18smem_ptr_flag_bitsILi8EEENSU_INS5_IJNSA_ILi8EEESI_EEENS5_IJSI_SC_EEEEEEEvNS4_8identityES12_S1C_vS1D_EENS_8epilogue10collective6detail29Sm90TmaWarpSpecializedAdapterINS1G_15DefaultEpilogueISK_SL_SL_NS1F_6thread17LinearCombinationISK_Li1EffLNS1K_9ScaleType4KindE0ELNS_15FloatRoundStyleE2ESK_EENS1_15EpilogueDefaultEEEEEvvEEEEvNT_6ParamsE:
        .type           _ZN7cutlass13device_kernelINS_4gemm6kernel13GemmUniversalIN4cute5tupleIJiiiiEEENS1_10collective13CollectiveMmaINS1_37MainloopSm90TmaGmmaWarpSpecializedFP8ILi5ENS5_IJNS4_1CILi2EEESB_NSA_ILi1EEEEEENS1_35KernelTmaWarpSpecializedCooperativeEEENS5_IJNSA_ILi256EEENSA_ILi128EEENSA_ILi32EEEEEENS_12float_e5m2_tENS5_IJlSC_lEEESK_SL_NS4_8TiledMMAINS4_8MMA_AtomIJNS4_4SM904GMMA31MMA_64x128x32_F32E5M2E5M2_SS_TNILNSP_7ScaleInE1ELSR_1EEEEEENS4_6LayoutINS5_IJSB_SC_SC_EEENS5_IJSC_NSA_ILi0EEESW_EEEEENS5_IJNS4_10UnderscoreESZ_SZ_EEEEENS4_23SM90_TMA_LOAD_MULTICASTENS4_14ComposedLayoutINS4_7SwizzleILi1ELi4ELi3EEENS4_18smem_ptr_flag_bitsILi8EEENSU_INS5_IJNSA_ILi8EEESI_EEENS5_IJSI_SC_EEEEEEEvNS4_8identityES12_S1C_vS1D_EENS_8epilogue10collective6detail29Sm90TmaWarpSpecializedAdapterINS1G_15DefaultEpilogueISK_SL_SL_NS1F_6thread17LinearCombinationISK_Li1EffLNS1K_9ScaleType4KindE0ELNS_15FloatRoundStyleE2ESK_EENS1_15EpilogueDefaultEEEEEvvEEEEvNT_6ParamsE,@function
        .size           _ZN7cutlass13device_kernelINS_4gemm6kernel13GemmUniversalIN4cute5tupleIJiiiiEEENS1_10collective13CollectiveMmaINS1_37MainloopSm90TmaGmmaWarpSpecializedFP8ILi5ENS5_IJNS4_1CILi2EEESB_NSA_ILi1EEEEEENS1_35KernelTmaWarpSpecializedCooperativeEEENS5_IJNSA_ILi256EEENSA_ILi128EEENSA_ILi32EEEEEENS_12float_e5m2_tENS5_IJlSC_lEEESK_SL_NS4_8TiledMMAINS4_8MMA_AtomIJNS4_4SM904GMMA31MMA_64x128x32_F32E5M2E5M2_SS_TNILNSP_7ScaleInE1ELSR_1EEEEEENS4_6LayoutINS5_IJSB_SC_SC_EEENS5_IJSC_NSA_ILi0EEESW_EEEEENS5_IJNS4_10UnderscoreESZ_SZ_EEEEENS4_23SM90_TMA_LOAD_MULTICASTENS4_14ComposedLayoutINS4_7SwizzleILi1ELi4ELi3EEENS4_18smem_ptr_flag_bitsILi8EEENSU_INS5_IJNSA_ILi8EEESI_EEENS5_IJSI_SC_EEEEEEEvNS4_8identityES12_S1C_vS1D_EENS_8epilogue10collective6detail29Sm90TmaWarpSpecializedAdapterINS1G_15DefaultEpilogueISK_SL_SL_NS1F_6thread17LinearCombinationISK_Li1EffLNS1K_9ScaleType4KindE0ELNS_15FloatRoundStyleE2ESK_EENS1_15EpilogueDefaultEEEEEvvEEEEvNT_6ParamsE,(.L_x_336 - _ZN7cutlass13device_kernelINS_4gemm6kernel13GemmUniversalIN4cute5tupleIJiiiiEEENS1_10collective13CollectiveMmaINS1_37MainloopSm90TmaGmmaWarpSpecializedFP8ILi5ENS5_IJNS4_1CILi2EEESB_NSA_ILi1EEEEEENS1_35KernelTmaWarpSpecializedCooperativeEEENS5_IJNSA_ILi256EEENSA_ILi128EEENSA_ILi32EEEEEENS_12float_e5m2_tENS5_IJlSC_lEEESK_SL_NS4_8TiledMMAINS4_8MMA_AtomIJNS4_4SM904GMMA31MMA_64x128x32_F32E5M2E5M2_SS_TNILNSP_7ScaleInE1ELSR_1EEEEEENS4_6LayoutINS5_IJSB_SC_SC_EEENS5_IJSC_NSA_ILi0EEESW_EEEEENS5_IJNS4_10UnderscoreESZ_SZ_EEEEENS4_23SM90_TMA_LOAD_MULTICASTENS4_14ComposedLayoutINS4_7SwizzleILi1ELi4ELi3EEENS4_18smem_ptr_flag_bitsILi8EEENSU_INS5_IJNSA_ILi8EEESI_EEENS5_IJSI_SC_EEEEEEEvNS4_8identityES12_S1C_vS1D_EENS_8epilogue10collective6detail29Sm90TmaWarpSpecializedAdapterINS1G_15DefaultEpilogueISK_SL_SL_NS1F_6thread17LinearCombinationISK_Li1EffLNS1K_9ScaleType4KindE0ELNS_15FloatRoundStyleE2ESK_EENS1_15EpilogueDefaultEEEEEvvEEEEvNT_6ParamsE)
        .other          _ZN7cutlass13device_kernelINS_4gemm6kernel13GemmUniversalIN4cute5tupleIJiiiiEEENS1_10collective13CollectiveMmaINS1_37MainloopSm90TmaGmmaWarpSpecializedFP8ILi5ENS5_IJNS4_1CILi2EEESB_NSA_ILi1EEEEEENS1_35KernelTmaWarpSpecializedCooperativeEEENS5_IJNSA_ILi256EEENSA_ILi128EEENSA_ILi32EEEEEENS_12float_e5m2_tENS5_IJlSC_lEEESK_SL_NS4_8TiledMMAINS4_8MMA_AtomIJNS4_4SM904GMMA31MMA_64x128x32_F32E5M2E5M2_SS_TNILNSP_7ScaleInE1ELSR_1EEEEEENS4_6LayoutINS5_IJSB_SC_SC_EEENS5_IJSC_NSA_ILi0EEESW_EEEEENS5_IJNS4_10UnderscoreESZ_SZ_EEEEENS4_23SM90_TMA_LOAD_MULTICASTENS4_14ComposedLayoutINS4_7SwizzleILi1ELi4ELi3EEENS4_18smem_ptr_flag_bitsILi8EEENSU_INS5_IJNSA_ILi8EEESI_EEENS5_IJSI_SC_EEEEEEEvNS4_8identityES12_S1C_vS1D_EENS_8epilogue10collective6detail29Sm90TmaWarpSpecializedAdapterINS1G_15DefaultEpilogueISK_SL_SL_NS1F_6thread17LinearCombinationISK_Li1EffLNS1K_9ScaleType4KindE0ELNS_15FloatRoundStyleE2ESK_EENS1_15EpilogueDefaultEEEEEvvEEEEvNT_6ParamsE,@"STO_CUDA_ENTRY STV_DEFAULT"
_ZN7cutlass13device_kernelINS_4gemm6kernel13GemmUniversalIN4cute5tupleIJiiiiEEENS1_10collective13CollectiveMmaINS1_37MainloopSm90TmaGmmaWarpSpecializedFP8ILi5ENS5_IJNS4_1CILi2EEESB_NSA_ILi1EEEEEENS1_35KernelTmaWarpSpecializedCooperativeEEENS5_IJNSA_ILi256EEENSA_ILi128EEENSA_ILi32EEEEEENS_12float_e5m2_tENS5_IJlSC_lEEESK_SL_NS4_8TiledMMAINS4_8MMA_AtomIJNS4_4SM904GMMA31MMA_64x128x32_F32E5M2E5M2_SS_TNILNSP_7ScaleInE1ELSR_1EEEEEENS4_6LayoutINS5_IJSB_SC_SC_EEENS5_IJSC_NSA_ILi0EEESW_EEEEENS5_IJNS4_10UnderscoreESZ_SZ_EEEEENS4_23SM90_TMA_LOAD_MULTICASTENS4_14ComposedLayoutINS4_7SwizzleILi1ELi4ELi3EEENS4_18smem_ptr_flag_bitsILi8EEENSU_INS5_IJNSA_ILi8EEESI_EEENS5_IJSI_SC_EEEEEEEvNS4_8identityES12_S1C_vS1D_EENS_8epilogue10collective6detail29Sm90TmaWarpSpecializedAdapterINS1G_15DefaultEpilogueISK_SL_SL_NS1F_6thread17LinearCombinationISK_Li1EffLNS1K_9ScaleType4KindE0ELNS_15FloatRoundStyleE2ESK_EENS1_15EpilogueDefaultEEEEEvvEEEEvNT_6ParamsE:
[----:B------:R-:W0:Y:S02]  /*0000*/  LDC R1, c[0x0][0x28] ;  /* 0x00000a00ff017b82 */ /* 0x000e240000000800 */
[----:B0-----:R-:W-:Y:S01]  /*0010*/  VIADD R1, R1, 0xfffffef8 ;  /* 0xfffffef801017836 */ /* 0x001fe20000000000 */
[----:B------:R-:W0:Y:S01]  /*0020*/  S2R R4, SR_TID.X ;  /* 0x0000000000047919 */ /* 0x000e220000002100 */
[----:B------:R-:W-:Y:S01]  /*0030*/  ELECT P0, URZ, PT ;  /* 0x00000000003f782f */ /* 0x000fe20003800000 */
[----:B------:R-:W-:Y:S01]  /*0040*/  BSSY B0, `(.L_x_0) ;  /* 0x0000015000007945 */ /* 0x000fe20003800000 */
[--C-:B0-----:R-:W-:Y:S02]  /*0050*/  SHF.R.U32.HI R0, RZ, 0x5, R4.reuse ;  /* 0x00000005ff007819 */ /* 0x101fe40000011604 */
[----:B------:R-:W-:-:S03]  /*0060*/  SHF.R.U32.HI R2, RZ, 0x7, R4 ;  /* 0x00000007ff027819 */ /* 0x000fc60000011604 */
[----:B------:R-:W0:Y:S04]  /*0070*/  SHFL.IDX PT, R3, R0, RZ, 0x1f ;  /* 0x00001fff00037589 */ /* 0x000e2800000e0000 */
[----:B------:R-:W1:Y:S01]  /*0080*/  SHFL.IDX PT, R2, R2, RZ, 0x1f ;  /* 0x00001fff02027589 */ /* 0x000e6200000e0000 */
[----:B0-----:R-:W-:Y:S02]  /*0090*/  R2UR UR4, R3 ;  /* 0x00000000030472ca */ /* 0x001fe400000e0000 */
[----:B-1----:R-:W-:-:S11]  /*00a0*/  R2UR UR6, R2 ;  /* 0x00000000020672ca */ /* 0x002fd600000e0000 */
[----:B------:R-:W-:Y:S02]  /*00b0*/  USHF.R.S32.HI UR5, URZ, 0x1f, UR4 ;  /* 0x0000001f3f057899 */ /* 0x000fe40008011404 */
[----:B------:R-:W-:Y:S02]  /*00c0*/  ISETP.NE.OR P0, PT, RZ, UR4, !P0 ;  /* 0x00000004ff007c0c */ /* 0x000fe4000c705670 */
[----:B------:R-:W-:-:S04]  /*00d0*/  ULEA.HI UR5, UR5, UR4, URZ, 0x2 ;  /* 0x0000000405057291 */ /* 0x000fc8000f8f103f */
[----:B------:R-:W-:-:S04]  /*00e0*/  ULOP3.LUT UR5, UR5, 0xfffffffc, URZ, 0xc0, !UPT ;  /* 0xfffffffc05057892 */ /* 0x000fc8000f8ec03f */
[----:B------:R-:W-:-:S03]  /*00f0*/  UIADD3 UR8, UR4, -UR5, URZ ;  /* 0x8000000504087290 */ /* 0x000fc6000fffe03f */
[----:B------:R-:W-:Y:S09]  /*0100*/  @P0 BRA `(.L_x_1) ;  /* 0x0000000000200947 */ /* 0x000ff20003800000 */
[----:B------:R-:W-:Y:S02]  /*0110*/  ULDC.64 UR4, c[0x0][0x198] ;  /* 0x0000660000047ab9 */ /* 0x000fe40000000a00 */
[----:B------:R-:W-:Y:S02]  /*0120*/  UIADD3 UR10, UP0, UR4, 0xf0, URZ ;  /* 0x000000f0040a7890 */ /* 0x000fe4000ff1e03f */
[----:B------:R-:W-:Y:S02]  /*0130*/  UIADD3 UR4, UP1, UR4, 0x1f0, URZ ;  /* 0x000001f004047890 */ /* 0x000fe4000ff3e03f */
[----:B------:R-:W-:Y:S02]  /*0140*/  UIADD3.X UR11, URZ, UR5, URZ, UP0, !UPT ;  /* 0x000000053f0b7290 */ /* 0x000fe400087fe43f */
[----:B------:R-:W-:-:S07]  /*0150*/  UIADD3.X UR5, URZ, UR5, URZ, UP1, !UPT ;  /* 0x000000053f057290 */ /* 0x000fce0008ffe43f */
[----:B------:R0:W-:Y:S02]  /*0160*/  UTMACCTL.PF [UR10] ;  /* 0x000000000a0079b9 */ /* 0x0001e40008040000 */
[----:B------:R0:W-:Y:S02]  /*0170*/  UTMACCTL.PF [UR4] ;  /* 0x00000000040079b9 */ /* 0x0001e40008040000 */
[----:B0-----:R-:W-:Y:S01]  /*0180*/  NOP ;  /* 0x0000000000007918 */ /* 0x001fe20000000000 */
.L_x_1:
[----:B------:R-:W-:Y:S05]  /*0190*/  BSYNC B0 ;  /* 0x0000000000007941 */ /* 0x000fea0003800000 */
.L_x_0:
[----:B------:R-:W0:Y:S01]  /*01a0*/  SHFL.IDX PT, R3, R0, RZ, 0x1f ;  /* 0x00001fff00037589 */ /* 0x000e2200000e0000 */
[----:B------:R-:W-:Y:S01]  /*01b0*/  UISETP.NE.AND UP0, UPT, UR8, 0x3, UPT ;  /* 0x000000030800788c */ /* 0x000fe2000bf05270 */
[----:B------:R-:W-:Y:S01]  /*01c0*/  ISETP.NE.AND P1, PT, RZ, UR6, PT ;  /* 0x00000006ff007c0c */ /* 0x000fe2000bf25270 */
[----:B------:R-:W-:Y:S02]  /*01d0*/  UIADD3 UR10, UR6, -0x1, URZ ;  /* 0xffffffff060a7890 */ /* 0x000fe4000fffe03f */
[----:B------:R-:W-:Y:S02]  /*01e0*/  UISETP.EQ.OR UP0, UPT, UR8, URZ, !UP0 ;  /* 0x0000003f0800728c */ /* 0x000fe4000c702670 */
[----:B------:R-:W-:Y:S02]  /*01f0*/  UISETP.GE.U32.AND UP1, UPT, UR10, 0x2, UPT ;  /* 0x000000020a00788c */ /* 0x000fe4000bf26070 */
[----:B------:R-:W-:-:S04]  /*0200*/  UISETP.EQ.AND UP0, UPT, UR6, URZ, UP0 ;  /* 0x0000003f0600728c */ /* 0x000fc80008702270 */
[----:B------:R-:W-:-:S04]  /*0210*/  USEL UR13, URZ, 0x1, !UP0 ;  /* 0x000000013f0d7887 */ /* 0x000fc8000c000000 */
[----:B------:R-:W-:Y:S01]  /*0220*/  USEL UR13, UR13, 0x2, UP1 ;  /* 0x000000020d0d7887 */ /* 0x000fe20008800000 */
[----:B0-----:R-:W-:-:S13]  /*0230*/  ISETP.NE.AND P0, PT, R3, RZ, PT ;  /* 0x000000ff0300720c */ /* 0x001fda0003f05270 */
[----:B------:R-:W-:Y:S05]  /*0240*/  @P0 BRA `(.L_x_2) ;  /* 0x0000000000600947 */ /* 0x000fea0003800000 */
[----:B------:R-:W0:Y:S01]  /*0250*/  S2UR UR9, SR_CgaCtaId ;  /* 0x00000000000979c3 */ /* 0x000e220000008800 */
[----:B------:R-:W-:Y:S01]  /*0260*/  UMOV UR4, 0x400 ;  /* 0x0000040000047882 */ /* 0x000fe20000000000 */
[----:B------:R-:W-:Y:S01]  /*0270*/  UMOV UR5, 0x1 ;  /* 0x0000000100057882 */ /* 0x000fe20000000000 */
[----:B------:R-:W-:Y:S01]  /*0280*/  UMOV UR6, 0x6 ;  /* 0x0000000600067882 */ /* 0x000fe20000000000 */
[----:B------:R-:W-:Y:S01]  /*0290*/  ELECT P0, URZ, PT ;  /* 0x00000000003f782f */ /* 0x000fe20003800000 */
[----:B------:R-:W-:-:S04]  /*02a0*/  UIADD3 UR6, -UR6, 0x100000, URZ ;  /* 0x0010000006067890 */ /* 0x000fc8000fffe13f */
[----:B------:R-:W-:Y:S02]  /*02b0*/  USHF.L.U32 UR7, UR6, 0xb, URZ ;  /* 0x0000000b06077899 */ /* 0x000fe4000800063f */
[----:B------:R-:W-:Y:S02]  /*02c0*/  USHF.L.U32 UR6, UR6, 0x1, URZ ;  /* 0x0000000106067899 */ /* 0x000fe4000800063f */
[----:B0-----:R-:W-:Y:S02]  /*02d0*/  ULEA UR9, UR9, UR4, 0x18 ;  /* 0x0000000409097291 */ /* 0x001fe4000f8ec03f */
[----:B------:R-:W-:-:S04]  /*02e0*/  UIADD3 UR4, -UR5, 0x100000, URZ ;  /* 0x0010000005047890 */ /* 0x000fc8000fffe13f */
[----:B------:R-:W-:Y:S02]  /*02f0*/  USHF.L.U32 UR5, UR4, 0xb, URZ ;  /* 0x0000000b04057899 */ /* 0x000fe4000800063f */
[----:B------:R-:W-:Y:S01]  /*0300*/  USHF.L.U32 UR4, UR4, 0x1, URZ ;  /* 0x0000000104047899 */ /* 0x000fe2000800063f */
[----:B------:R-:W0:Y:S11]  /*0310*/  FENCE.VIEW.ASYNC.S ;  /* 0x00000000000073c6 */ /* 0x000e360000000000 */
[----:B0-----:R0:W1:Y:S01]  /*0320*/  SYNCS.EXCH.64 URZ, [UR9], UR4 ;  /* 0x00000004093f75b2 */ /* 0x0010620008000100 */
[----:B------:R0:W2:Y:S01]  /*0330*/  SYNCS.EXCH.64 URZ, [UR9+0x28], UR6 ;  /* 0x00002806093f75b2 */ /* 0x0000a20008000100 */
[----:B------:R0:W3:Y:S01]  /*0340*/  SYNCS.EXCH.64 URZ, [UR9+0x8], UR4 ;  /* 0x00000804093f75b2 */ /* 0x0000e20008000100 */
[----:B------:R0:W4:Y:S01]  /*0350*/  SYNCS.EXCH.64 URZ, [UR9+0x30], UR6 ;  /* 0x00003006093f75b2 */ /* 0x0001220008000100 */
[----:B------:R0:W0:Y:S01]  /*0360*/  SYNCS.EXCH.64 URZ, [UR9+0x10], UR4 ;  /* 0x00001004093f75b2 */ /* 0x0000220008000100 */
[----:B------:R0:W0:Y:S01]  /*0370*/  SYNCS.EXCH.64 URZ, [UR9+0x38], UR6 ;  /* 0x00003806093f75b2 */ /* 0x0000220008000100 */
[----:B------:R0:W0:Y:S01]  /*0380*/  SYNCS.EXCH.64 URZ, [UR9+0x18], UR4 ;  /* 0x00001804093f75b2 */ /* 0x0000220008000100 */
[----:B------:R0:W0:Y:S01]  /*0390*/  SYNCS.EXCH.64 URZ, [UR9+0x40], UR6 ;  /* 0x00004006093f75b2 */ /* 0x0000220008000100 */
[----:B------:R0:W0:Y:S01]  /*03a0*/  SYNCS.EXCH.64 URZ, [UR9+0x20], UR4 ;  /* 0x00002004093f75b2 */ /* 0x0000220008000100 */
[----:B------:R0:W0:Y:S01]  /*03b0*/  SYNCS.EXCH.64 URZ, [UR9+0x48], UR6 ;  /* 0x00004806093f75b2 */ /* 0x0000220008000100 */
[----:B------:R-:W-:Y:S01]  /*03c0*/  NOP ;  /* 0x0000000000007918 */ /* 0x000fe20000000000 */
.L_x_2:
[----:B------:R-:W-:Y:S01]  /*03d0*/  SHF.R.S32.HI R2, RZ, 0x1f, R4 ;  /* 0x0000001fff027819 */ /* 0x000fe20000011404 */
[----:B------:R-:W5:Y:S01]  /*03e0*/  SHFL.IDX PT, R0, R0, RZ, 0x1f ;  /* 0x00001fff00007589 */ /* 0x000f6200000e0000 */
[----:B0-----:R-:W0:Y:S01]  /*03f0*/  S2UR UR9, SR_CTAID.X ;  /* 0x00000000000979c3 */ /* 0x001e220000002500 */
[----:B------:R-:W-:Y:S02]  /*0400*/  ELECT P0, URZ, PT ;  /* 0x00000000003f782f */ /* 0x000fe40003800000 */
[----:B------:R-:W-:Y:S01]  /*0410*/  LEA.HI R2, R2, R4, RZ, 0x7 ;  /* 0x0000000402027211 */ /* 0x000fe200078f38ff */
[----:B------:R-:W-:Y:S01]  /*0420*/  ULDC UR4, c[0x0][0x150] ;  /* 0x0000540000047ab9 */ /* 0x000fe20000000800 */
[----:B------:R-:W-:Y:S01]  /*0430*/  SHF.R.S32.HI R6, RZ, 0x1f, R3 ;  /* 0x0000001fff067819 */ /* 0x000fe20000011403 */
[----:B------:R-:W-:Y:S01]  /*0440*/  NOP ;  /* 0x0000000000007918 */ /* 0x000fe20000000000 */
[----:B------:R-:W-:Y:S01]  /*0450*/  LOP3.LUT R2, R2, 0xffffff80, RZ, 0xc0, !PT ;  /* 0xffffff8002027812 */ /* 0x000fe200078ec0ff */
[----:B------:R-:W-:Y:S01]  /*0460*/  NOP ;  /* 0x0000000000007918 */ /* 0x000fe20000000000 */
[----:B------:R-:W-:Y:S01]  /*0470*/  LEA.HI R6, R6, R3, RZ, 0x2 ;  /* 0x0000000306067211 */ /* 0x000fe200078f10ff */
[----:B------:R-:W1:Y:S02]  /*0480*/  LDC R8, c[0x0][0x144] ;  /* 0x00005100ff087b82 */ /* 0x000e640000000800 */
[----:B------:R-:W-:Y:S01]  /*0490*/  IMAD.IADD R4, R4, 0x1, -R2 ;  /* 0x0000000104047824 */ /* 0x000fe200078e0a02 */
[----:B------:R-:W-:Y:S01]  /*04a0*/  LOP3.LUT R6, R6, 0x3ffffffc, RZ, 0xc0, !PT ;  /* 0x3ffffffc06067812 */ /* 0x000fe200078ec0ff */
[----:B------:R-:W2:Y:S03]  /*04b0*/  S2R R2, SR_CTAID.Y ;  /* 0x0000000000027919 */ /* 0x000ea60000002600 */
[----:B------:R-:W-:Y:S01]  /*04c0*/  SHF.R.S32.HI R5, RZ, 0x1f, R4 ;  /* 0x0000001fff057819 */ /* 0x000fe20000011404 */
[----:B------:R-:W-:Y:S01]  /*04d0*/  IMAD.IADD R6, R3, 0x1, -R6 ;  /* 0x0000000103067824 */ /* 0x000fe200078e0a06 */
[----:B------:R-:W3:Y:S02]  /*04e0*/  LDC R11, c[0x0][0x148] ;  /* 0x00005200ff0b7b82 */ /* 0x000ee40000000800 */
[----:B------:R-:W-:-:S02]  /*04f0*/  LEA.HI R5, R5, R4, RZ, 0x3 ;  /* 0x0000000405057211 */ /* 0x000fc400078f18ff */
[----:B-----5:R-:W-:Y:S02]  /*0500*/  ISETP.NE.OR P0, PT, R0, RZ, !P0 ;  /* 0x000000ff0000720c */ /* 0x020fe40004705670 */
[--C-:B------:R-:W-:Y:S02]  /*0510*/  SHF.R.S32.HI R0, RZ, 0x3, R5.reuse ;  /* 0x00000003ff007819 */ /* 0x100fe40000011405 */
[----:B------:R-:W-:Y:S02]  /*0520*/  SHF.R.S32.HI R5, RZ, 0x1f, R5 ;  /* 0x0000001fff057819 */ /* 0x000fe40000011405 */
[----:B0-----:R-:W-:Y:S02]  /*0530*/  I2FP.F32.U32 R7, UR9 ;  /* 0x0000000900077c45 */ /* 0x001fe40008201000 */
[----:B------:R-:W-:-:S03]  /*0540*/  LEA.HI R5, R5, R0, RZ, 0x2 ;  /* 0x0000000005057211 */ /* 0x000fc600078f10ff */
[----:B------:R-:W-:Y:S01]  /*0550*/  FMUL R7, R7, UR4 ;  /* 0x0000000407077c20 */ /* 0x000fe20008400000 */
[----:B------:R-:W-:Y:S01]  /*0560*/  LOP3.LUT R5, R5, 0xfffffffc, RZ, 0xc0, !PT ;  /* 0xfffffffc05057812 */ /* 0x000fe200078ec0ff */
[----:B------:R-:W-:Y:S01]  /*0570*/  VOTEU.ALL UP0, P0 ;  /* 0x00000000003f7886 */ /* 0x000fe20000000000 */
[----:B------:R-:W-:Y:S01]  /*0580*/  ULDC UR4, c[0x0][0x154] ;  /* 0x0000550000047ab9 */ /* 0x000fe20000000800 */
[----:B------:R-:W-:Y:S02]  /*0590*/  VOTEU.ALL UP1, P0 ;  /* 0x00000000003f7886 */ /* 0x000fe40000020000 */
[----:B------:R-:W0:Y:S01]  /*05a0*/  F2I.U32.TRUNC.NTZ R7, R7 ;  /* 0x0000000700077305 */ /* 0x000e22000020f000 */
[----:B------:R-:W-:Y:S01]  /*05b0*/  IMAD.IADD R5, R0, 0x1, -R5 ;  /* 0x0000000100057824 */ /* 0x000fe200078e0a05 */
[----:B------:R-:W5:Y:S01]  /*05c0*/  @!UP0 S2UR UR7, SR_CgaCtaId ;  /* 0x00000000000789c3 */ /* 0x000f620000008800 */
[----:B------:R-:W-:Y:S02]  /*05d0*/  @!UP0 UMOV UR6, 0x400 ;  /* 0x0000040000068882 */ /* 0x000fe40000000000 */
[----:B------:R-:W-:Y:S01]  /*05e0*/  IMAD R5, R6, 0x4, R5 ;  /* 0x0000000406057824 */ /* 0x000fe200078e0205 */
[----:B--2---:R-:W-:-:S04]  /*05f0*/  I2FP.F32.U32 R9, R2 ;  /* 0x0000000200097245 */ /* 0x004fc80000201000 */
[----:B------:R-:W-:Y:S01]  /*0600*/  LEA.HI R0, R5, R5, RZ, 0x1 ;  /* 0x0000000505007211 */ /* 0x000fe200078f08ff */
[----:B------:R-:W-:Y:S01]  /*0610*/  FMUL R9, R9, UR4 ;  /* 0x0000000409097c20 */ /* 0x000fe20008400000 */
[----:B------:R-:W-:Y:S02]  /*0620*/  UMOV UR4, 0x20 ;  /* 0x0000002000047882 */ /* 0x000fe40000000000 */
[----:B------:R-:W-:Y:S01]  /*0630*/  LOP3.LUT R6, R0, 0xfffffffe, RZ, 0xc0, !PT ;  /* 0xfffffffe00067812 */ /* 0x000fe200078ec0ff */
[----:B0-----:R-:W-:Y:S01]  /*0640*/  IMAD.MOV R13, RZ, RZ, -R7 ;  /* 0x000000ffff0d7224 */ /* 0x001fe200078e0a07 */
[----:B------:R-:W-:-:S04]  /*0650*/  @!UP0 UIADD3 UR4, -UR4, 0x100000, URZ ;  /* 0x0010000004048890 */ /* 0x000fc8000fffe13f */
[----:B------:R-:W-:Y:S02]  /*0660*/  @!UP0 USHF.L.U32 UR5, UR4, 0xb, URZ ;  /* 0x0000000b04058899 */ /* 0x000fe4000800063f */
[----:B------:R-:W-:Y:S01]  /*0670*/  @!UP0 USHF.L.U32 UR4, UR4, 0x1, URZ ;  /* 0x0000000104048899 */ /* 0x000fe2000800063f */
[----:B------:R-:W0:Y:S01]  /*0680*/  F2I.U32.TRUNC.NTZ R9, R9 ;  /* 0x0000000900097305 */ /* 0x000e22000020f000 */
[----:B-1----:R-:W-:Y:S02]  /*0690*/  IMAD R0, R8, R13, UR9 ;  /* 0x0000000908007e24 */ /* 0x002fe4000f8e020d */
[C---:B------:R-:W-:Y:S02]  /*06a0*/  IMAD.IADD R7, R5.reuse, 0x1, -R6 ;  /* 0x0000000105077824 */ /* 0x040fe400078e0a06 */
[----:B------:R-:W-:-:S03]  /*06b0*/  IMAD.SHL.U32 R6, R5, 0x4, RZ ;  /* 0x0000000405067824 */ /* 0x000fc600078e00ff */
[----:B------:R-:W-:Y:S01]  /*06c0*/  ISETP.NE.AND P2, PT, R7, R0, PT ;  /* 0x000000000700720c */ /* 0x000fe20003f45270 */
[----:B-----5:R-:W-:Y:S01]  /*06d0*/  @!UP0 ULEA UR6, UR7, UR6, 0x18 ;  /* 0x0000000607068291 */ /* 0x020fe2000f8ec03f */
[----:B------:R-:W-:Y:S01]  /*06e0*/  LOP3.LUT R10, R5, 0xc, R6, 0x78, !PT ;  /* 0x0000000c050a7812 */ /* 0x000fe200078e7806 */
[----:B------:R-:W1:Y:S01]  /*06f0*/  LDC R7, c[0x0][0x140] ;  /* 0x00005000ff077b82 */ /* 0x000e620000000800 */
[----:B------:R-:W-:Y:S01]  /*0700*/  VOTEU.ALL UP0, P0 ;  /* 0x00000000003f7886 */ /* 0x000fe20000000000 */
[----:B------:R-:W-:Y:S01]  /*0710*/  LOP3.LUT P0, RZ, R4, 0x7, RZ, 0xc0, !PT ;  /* 0x0000000704ff7812 */ /* 0x000fe2000780c0ff */
[----:B0-----:R-:W-:Y:S01]  /*0720*/  IMAD.MOV R12, RZ, RZ, -R9 ;  /* 0x000000ffff0c7224 */ /* 0x001fe200078e0a09 */
[----:B------:R0:W-:Y:S01]  /*0730*/  STL [R1+0x7c], R10 ;  /* 0x00007c0a01007387 */ /* 0x0001e20000100800 */
[----:B------:R-:W-:Y:S01]  /*0740*/  IMAD.MOV.U32 R4, RZ, RZ, 0x1 ;  /* 0x00000001ff047424 */ /* 0x000fe200078e00ff */
[----:B------:R-:W-:Y:S01]  /*0750*/  ISETP.LT.U32.AND P0, PT, R10, 0x4, !P0 ;  /* 0x000000040a00780c */ /* 0x000fe20004701070 */
[----:B---3--:R-:W-:-:S03]  /*0760*/  IMAD R6, R11, R12, R2 ;  /* 0x0000000c0b067224 */ /* 0x008fc600078e0202 */
[----:B------:R-:W-:Y:S01]  /*0770*/  @P2 LEA.HI R5, R10, R10, RZ, 0x1 ;  /* 0x0000000a0a052211 */ /* 0x000fe200078f08ff */
[----:B------:R-:W2:Y:S02]  /*0780*/  FENCE.VIEW.ASYNC.S ;  /* 0x00000000000073c6 */ /* 0x000ea40000000000 */
[----:B--2---:R0:W2:Y:S01]  /*0790*/  @!UP0 SYNCS.EXCH.64 URZ, [UR6+0x60], UR4 ;  /* 0x00006004063f85b2 */ /* 0x0040a20008000100 */
[----:B------:R-:W-:-:S04]  /*07a0*/  @P2 SHF.R.S32.HI R5, RZ, 0x1, R5 ;  /* 0x00000001ff052819 */ /* 0x000fc80000011405 */
[----:B------:R-:W-:Y:S02]  /*07b0*/  @P2 ISETP.NE.AND P3, PT, R5, R6, PT ;  /* 0x000000060500220c */ /* 0x000fe40003f65270 */
[----:B------:R-:W-:Y:S02]  /*07c0*/  SEL R5, RZ, 0x1, !P0 ;  /* 0x00000001ff057807 */ /* 0x000fe40004000000 */
[----:B------:R-:W-:Y:S02]  /*07d0*/  @P2 SEL R4, RZ, 0x1, P3 ;  /* 0x00000001ff042807 */ /* 0x000fe40001800000 */
[----:B-1----:R-:W-:Y:S02]  /*07e0*/  ISETP.EQ.U32.AND P5, PT, R7, 0x1, PT ;  /* 0x000000010700780c */ /* 0x002fe40003fa2070 */
[----:B------:R-:W-:Y:S01]  /*07f0*/  LOP3.LUT R4, R4, R5, RZ, 0xc0, !PT ;  /* 0x0000000504047212 */ /* 0x000fe200078ec0ff */
[----:B------:R0:W1:Y:S01]  /*0800*/  @!UP1 SYNCS.EXCH.64 URZ, [UR6+0x68], UR4 ;  /* 0x00006804063f95b2 */ /* 0x0000620008000100 */
[----:B------:R-:W-:-:S03]  /*0810*/  NOP ;  /* 0x0000000000007918 */ /* 0x000fc60000000000 */
[----:B------:R0:W-:Y:S06]  /*0820*/  STL [R1+0x78], R4 ;  /* 0x0000780401007387 */ /* 0x0001ec0000100800 */
[----:B--2---:R-:W-:Y:S05]  /*0830*/  @!P5 BRA `(.L_x_3) ;  /* 0x000000000008d947 */ /* 0x004fea0003800000 */
[----:B-1--4-:R-:W-:Y:S01]  /*0840*/  UCGABAR_ARV ;  /* 0x00000000000079c7 */ /* 0x012fe20008000000 */
[----:B------:R-:W-:Y:S05]  /*0850*/  BRA `(.L_x_4) ;  /* 0x0000000000047947 */ /* 0x000fea0003800000 */
.L_x_3:
[----:B-1--4-:R-:W-:Y:S01]  /*0860*/  NOP ;  /* 0x0000000000007918 */ /* 0x012fe20000000000 */
.L_x_4:
[----:B------:R-:W1:Y:S01]  /*0870*/  LDC R3, c[0x0][0x65c] ;  /* 0x00019700ff037b82 */ /* 0x000e620000000800 */
[----:B0-----:R-:W-:Y:S02]  /*0880*/  IMAD.U32 R4, RZ, RZ, UR9 ;  /* 0x00000009ff047e24 */ /* 0x001fe4000f8e00ff */
[----:B------:R-:W-:Y:S01]  /*0890*/  IMAD.MOV.U32 R5, RZ, RZ, RZ ;  /* 0x000000ffff057224 */ /* 0x000fe200078e00ff */
[----:B-1----:R-:W-:-:S13]  /*08a0*/  ISETP.NE.AND P4, PT, R3, 0x1, PT ;  /* 0x000000010300780c */ /* 0x002fda0003f85270 */
[----:B------:R-:W0:Y:S01]  /*08b0*/  @P4 LDC R7, c[0x0][0x10] ;  /* 0x00000400ff074b82 */ /* 0x000e220000000800 */
[----:B------:R-:W-:Y:S02]  /*08c0*/  @P4 IMAD.MOV.U32 R3, RZ, RZ, RZ ;  /* 0x000000ffff034224 */ /* 0x000fe400078e00ff */
[----:B------:R-:W-:-:S05]  /*08d0*/  @P4 IMAD.MOV.U32 R13, RZ, RZ, RZ ;  /* 0x000000ffff0d4224 */ /* 0x000fca00078e00ff */
[----:B------:R-:W1:Y:S01]  /*08e0*/  @!P4 LDC R9, c[0x0][0xc] ;  /* 0x00000300ff09cb82 */ /* 0x000e620000000800 */
[----:B0-----:R-:W-:-:S04]  /*08f0*/  @P4 IMAD.WIDE.U32 R6, R7, UR9, R2 ;  /* 0x0000000907064c25 */ /* 0x001fc8000f8e0002 */
[----:B------:R-:W-:Y:S02]  /*0900*/  @P4 IMAD.MOV.U32 R19, RZ, RZ, R6 ;  /* 0x000000ffff134224 */ /* 0x000fe400078e0006 */
[----:B------:R-:W-:Y:S02]  /*0910*/  @P4 IMAD.IADD R23, R7, 0x1, R13 ;  /* 0x0000000107174824 */ /* 0x000fe400078e020d */
[----:B-1----:R-:W-:-:S04]  /*0920*/  @!P4 IMAD.WIDE.U32 R4, R2, R9, R4 ;  /* 0x000000090204c225 */ /* 0x002fc800078e0004 */
[----:B------:R-:W-:Y:S02]  /*0930*/  @!P4 IMAD.MOV.U32 R19, RZ, RZ, R4 ;  /* 0x000000ffff13c224 */ /* 0x000fe400078e0004 */
[----:B------:R-:W-:-:S03]  /*0940*/  @!P4 IMAD.MOV.U32 R23, RZ, RZ, R5 ;  /* 0x000000ffff17c224 */ /* 0x000fc600078e0005 */
[----:B------:R0:W-:Y:S04]  /*0950*/  STL [R1+0x84], R19 ;  /* 0x0000841301007387 */ /* 0x0001e80000100800 */
[----:B------:R0:W-:Y:S01]  /*0960*/  STL [R1+0x80], R23 ;  /* 0x0000801701007387 */ /* 0x0001e20000100800 */
[----:B------:R-:W-:Y:S05]  /*0970*/  @!P5 BRA `(.L_x_5) ;  /* 0x00000000000cd947 */ /* 0x000fea0003800000 */
[----:B------:R-:W-:Y:S01]  /*0980*/  UCGABAR_WAIT ;  /* 0x0000000000007dc7 */ /* 0x000fe20008000000 */
[----:B------:R-:W-:Y:S01]  /*0990*/  CCTL.IVALL ;  /* 0x00000000ff00798f */ /* 0x000fe20002000000 */
[----:B------:R-:W-:Y:S05]  /*09a0*/  BRA `(.L_x_6) ;  /* 0x0000000000047947 */ /* 0x000fea0003800000 */
.L_x_5:
[----:B------:R-:W-:Y:S06]  /*09b0*/  BAR.SYNC.DEFER_BLOCKING 0x0 ;  /* 0x0000000000007b1d */ /* 0x000fec0000010000 */
.L_x_6:
[----:B------:R-:W-:Y:S05]  /*09c0*/  @!P1 BRA `(.L_x_7) ;  /* 0x000000e000f49947 */ /* 0x000fea0003800000 */
[----:B------:R-:W-:-:S06]  /*09d0*/  UISETP.GT.U32.AND UP0, UPT, UR10, 0x1, UPT ;  /* 0x000000010a00788c */ /* 0x000fcc000bf04070 */
[----:B------:R-:W-:-:S13]  /*09e0*/  PLOP3.LUT P0, PT, PT, PT, UP0, 0x80, 0x0 ;  /* 0x000000000000781c */ /* 0x000fda0003f0f008 */
[----:B------:R-:W-:Y:S05]  /*09f0*/  @P0 EXIT ;  /* 0x000000000000094d */ /* 0x000fea0003800000 */
[----:B------:R-:W-:Y:S01]  /*0a00*/  IMAD.MOV.U32 R6, RZ, RZ, -0x1 ;  /* 0xffffffffff067424 */ /* 0x000fe200078e00ff */
[----:B------:R-:W-:Y:S01]  /*0a10*/  ULDC.64 UR4, c[0x0][0x650] ;  /* 0x0001940000047ab9 */ /* 0x000fe20000000a00 */
[----:B------:R-:W-:Y:S01]  /*0a20*/  IMAD.MOV.U32 R5, RZ, RZ, -0x1 ;  /* 0xffffffffff057424 */ /* 0x000fe200078e00ff */
[----:B------:R-:W-:Y:S01]  /*0a30*/  ISETP.GE.U32.AND P0, PT, R19, UR4, PT ;  /* 0x0000000413007c0c */ /* 0x000fe2000bf06070 */
[----:B------:R-:W-:Y:S01]  /*0a40*/  UMOV UR22, 0xffffffff ;  /* 0xffffffff00167882 */ /* 0x000fe20000000000 */
[----:B------:R1:W-:Y:S01]  /*0a50*/  STL [R1+0x8c], R6 ;  /* 0x00008c0601007387 */ /* 0x0003e20000100800 */
[----:B------:R-:W-:Y:S02]  /*0a60*/  PRMT R4, RZ, 0x7610, R4 ;  /* 0x00007610ff047816 */ /* 0x000fe40000000004 */
[----:B------:R-:W-:Y:S01]  /*0a70*/  ISETP.GE.U32.AND.EX P0, PT, R23, UR5, PT, P0 ;  /* 0x0000000517007c0c */ /* 0x000fe2000bf06100 */
[----:B------:R1:W-:-:S12]  /*0a80*/  STL [R1+0x88], R5 ;  /* 0x0000880501007387 */ /* 0x0003d80000100800 */
[----:B-1----:R-:W-:Y:S05]  /*0a90*/  @P0 BRA `(.L_x_8) ;  /* 0x0000000400380947 */ /* 0x002fea0003800000 */
[----:B------:R-:W1:Y:S01]  /*0aa0*/  LDC.64 R14, c[0x0][0x628] ;  /* 0x00018a00ff0e7b82 */ /* 0x000e620000000a00 */
[----:B------:R-:W-:Y:S02]  /*0ab0*/  IMAD.MOV.U32 R4, RZ, RZ, R19 ;  /* 0x000000ffff047224 */ /* 0x000fe400078e0013 */
[----:B------:R-:W-:-:S05]  /*0ac0*/  IMAD.MOV.U32 R5, RZ, RZ, R23 ;  /* 0x000000ffff057224 */ /* 0x000fca00078e0017 */
[----:B------:R-:W2:Y:S08]  /*0ad0*/  LDC R10, c[0x0][0x630] ;  /* 0x00018c00ff0a7b82 */ /* 0x000eb00000000800 */
[----:B------:R-:W3:Y:S01]  /*0ae0*/  LDC.64 R16, c[0x0][0x620] ;  /* 0x00018800ff107b82 */ /* 0x000ee20000000a00 */
[----:B-1----:R-:W-:-:S04]  /*0af0*/  ISETP.NE.U32.AND P0, PT, R14, RZ, PT ;  /* 0x000000ff0e00720c */ /* 0x002fc80003f05070 */
[----:B------:R-:W-:-:S13]  /*0b00*/  ISETP.NE.AND.EX P0, PT, R15, RZ, PT, P0 ;  /* 0x000000ff0f00720c */ /* 0x000fda0003f05300 */
[----:B--23--:R-:W-:Y:S05]  /*0b10*/  @!P0 BRA `(.L_x_9) ;  /* 0x0000000000288947 */ /* 0x00cfea0003800000 */
[----:B------:R-:W1:Y:S02]  /*0b20*/  LDC R9, c[0x0][0x634] ;  /* 0x00018d00ff097b82 */ /* 0x000e640000000800 */
[----:B-1----:R-:W-:-:S05]  /*0b30*/  IADD3 R9, P0, R19, R9, RZ ;  /* 0x0000000913097210 */ /* 0x002fca0007f1e0ff */
[----:B------:R-:W-:-:S04]  /*0b40*/  IMAD.X R13, RZ, RZ, R23, P0 ;  /* 0x000000ffff0d7224 */ /* 0x000fc800000e0617 */
[----:B------:R-:W-:-:S04]  /*0b50*/  IMAD.WIDE.U32 R4, R13, R14, RZ ;  /* 0x0000000e0d047225 */ /* 0x000fc800078e00ff */
[----:B------:R-:W-:-:S04]  /*0b60*/  IMAD.WIDE.U32 R6, P0, R9, R15, R4 ;  /* 0x0000000f09067225 */ /* 0x000fc80007800004 */
[----:B------:R-:W-:-:S04]  /*0b70*/  IMAD.WIDE.U32 R4, R9, R14, RZ ;  /* 0x0000000e09047225 */ /* 0x000fc800078e00ff */
[----:B------:R-:W-:Y:S01]  /*0b80*/  IMAD.X R9, RZ, RZ, RZ, P0 ;  /* 0x000000ffff097224 */ /* 0x000fe200000e06ff */
[----:B------:R-:W-:Y:S01]  /*0b90*/  IADD3 RZ, P0, R5, R6, RZ ;  /* 0x0000000605ff7210 */ /* 0x000fe20007f1e0ff */
[----:B------:R-:W-:-:S04]  /*0ba0*/  IMAD.MOV.U32 R8, RZ, RZ, R7 ;  /* 0x000000ffff087224 */ /* 0x000fc800078e0007 */
[----:B------:R-:W-:-:S08]  /*0bb0*/  IMAD.WIDE.U32.X R4, R13, R15, R8, P0 ;  /* 0x0000000f0d047225 */ /* 0x000fd000000e0408 */
.L_x_9:
[----:B------:R-:W1:Y:S01]  /*0bc0*/  LDC.64 R20, c[0x0][0x640] ;  /* 0x00019000ff147b82 */ /* 0x000e620000000a00 */
[-C--:B------:R-:W-:Y:S01]  /*0bd0*/  SHF.R.U64 R22, R4, R10.reuse, R5 ;  /* 0x0000000a04167219 */ /* 0x080fe20000001205 */
[----:B------:R-:W-:Y:S01]  /*0be0*/  IMAD.MOV.U32 R4, RZ, RZ, R19 ;  /* 0x000000ffff047224 */ /* 0x000fe200078e0013 */
[----:B------:R-:W-:Y:S01]  /*0bf0*/  SHF.R.U32.HI R3, RZ, R10, R5 ;  /* 0x0000000aff037219 */ /* 0x000fe20000011605 */
[----:B------:R-:W-:Y:S01]  /*0c00*/  IMAD.MOV.U32 R5, RZ, RZ, R23 ;  /* 0x000000ffff057224 */ /* 0x000fe200078e0017 */
[----:B------:R-:W-:Y:S01]  /*0c10*/  IADD3 R7, P0, RZ, -R22, RZ ;  /* 0x80000016ff077210 */ /* 0x000fe20007f1e0ff */
[----:B0-----:R-:W-:Y:S02]  /*0c20*/  IMAD R23, R11, R12, R2 ;  /* 0x0000000c0b177224 */ /* 0x001fe400078e0202 */
[----:B------:R-:W0:Y:S01]  /*0c30*/  LDC R8, c[0x0][0x618] ;  /* 0x00018600ff087b82 */ /* 0x000e220000000800 */
[----:B------:R-:W-:Y:S02]  /*0c40*/  IMAD.MOV.U32 R11, RZ, RZ, 0x1 ;  /* 0x00000001ff0b7424 */ /* 0x000fe400078e00ff */
[----:B------:R-:W-:-:S02]  /*0c50*/  IMAD.X R3, RZ, RZ, ~R3, P0 ;  /* 0x000000ffff037224 */ /* 0x000fc400000e0e03 */
[----:B------:R-:W-:-:S03]  /*0c60*/  IMAD.WIDE.U32 R4, R7, R16, R4 ;  /* 0x0000001007047225 */ /* 0x000fc600078e0004 */
[----:B------:R-:W2:Y:S01]  /*0c70*/  LDC R14, c[0x0][0x608] ;  /* 0x00018200ff0e7b82 */ /* 0x000ea20000000800 */
[----:B------:R-:W-:-:S04]  /*0c80*/  IMAD R6, R3, R16, RZ ;  /* 0x0000001003067224 */ /* 0x000fc800078e02ff */
[----:B------:R-:W-:-:S03]  /*0c90*/  IMAD R3, R7, R17, R6 ;  /* 0x0000001107037224 */ /* 0x000fc600078e0206 */
[----:B------:R-:W3:Y:S01]  /*0ca0*/  LDC R18, c[0x0][0x658] ;  /* 0x00019600ff127b82 */ /* 0x000ee20000000800 */
[----:B------:R-:W-:Y:S01]  /*0cb0*/  IMAD.IADD R3, R5, 0x1, R3 ;  /* 0x0000000105037824 */ /* 0x000fe200078e0203 */
[----:B-1----:R-:W-:Y:S01]  /*0cc0*/  ISETP.NE.U32.AND P0, PT, R20, RZ, PT ;  /* 0x000000ff1400720c */ /* 0x002fe20003f05070 */
[----:B------:R-:W-:-:S03]  /*0cd0*/  IMAD.MOV.U32 R5, RZ, RZ, -0x1 ;  /* 0xffffffffff057424 */ /* 0x000fc600078e00ff */
[----:B------:R-:W-:Y:S02]  /*0ce0*/  ISETP.NE.AND.EX P0, PT, R21, RZ, PT, P0 ;  /* 0x000000ff1500720c */ /* 0x000fe40003f05300 */
[----:B------:R-:W1:Y:S01]  /*0cf0*/  LDC R13, c[0x0][0x600] ;  /* 0x00018000ff0d7b82 */ /* 0x000e620000000800 */
[-CC-:B0-----:R-:W-:Y:S02]  /*0d00*/  SHF.R.U64 R10, R4, R8.reuse, R3.reuse ;  /* 0x00000008040a7219 */ /* 0x181fe40000001203 */
[----:B------:R-:W-:-:S05]  /*0d10*/  SHF.R.U32.HI R3, RZ, R8, R3 ;  /* 0x00000008ff037219 */ /* 0x000fca0000011603 */
[----:B------:R-:W0:Y:S01]  /*0d20*/  LDC R15, c[0x0][0x648] ;  /* 0x00019200ff0f7b82 */ /* 0x000e220000000800 */
[-CC-:B--2---:R-:W-:Y:S02]  /*0d30*/  SHF.R.U64 R19, R10, R14.reuse, R3.reuse ;  /* 0x0000000e0a137219 */ /* 0x184fe40000001203 */
[----:B------:R-:W-:-:S05]  /*0d40*/  SHF.R.U32.HI R3, RZ, R14, R3 ;  /* 0x0000000eff037219 */ /* 0x000fca0000011603 */
[----:B------:R-:W2:Y:S01]  /*0d50*/  LDC R17, c[0x0][0x638] ;  /* 0x00018e00ff117b82 */ /* 0x000ea20000000800 */
[-C--:B---3--:R-:W-:Y:S02]  /*0d60*/  SHF.L.U32 R2, R5, R18.reuse, RZ ;  /* 0x0000001205027219 */ /* 0x088fe400000006ff */
[--C-:B------:R-:W-:Y:S02]  /*0d70*/  SHF.R.U64 R12, R19, R18, R3.reuse ;  /* 0x00000012130c7219 */ /* 0x100fe40000001203 */
[----:B------:R-:W-:Y:S02]  /*0d80*/  LOP3.LUT R8, RZ, R2, RZ, 0x33, !PT ;  /* 0x00000002ff087212 */ /* 0x000fe400078e33ff */
[----:B------:R-:W-:Y:S01]  /*0d90*/  SHF.R.U32.HI R3, RZ, R18, R3 ;  /* 0x00000012ff037219 */ /* 0x000fe20000011603 */
[----:B------:R-:W3:Y:S01]  /*0da0*/  LDC R16, c[0x0][0x610] ;  /* 0x00018400ff107b82 */ /* 0x000ee20000000800 */
[----:B------:R-:W-:Y:S01]  /*0db0*/  IMAD.MOV.U32 R2, RZ, RZ, R12 ;  /* 0x000000ffff027224 */ /* 0x000fe200078e000c */
[----:B------:R-:W-:Y:S06]  /*0dc0*/  @!P0 BRA `(.L_x_10) ;  /* 0x0000000000288947 */ /* 0x000fec0003800000 */
[----:B------:R-:W4:Y:S02]  /*0dd0*/  LDC R7, c[0x0][0x64c] ;  /* 0x00019300ff077b82 */ /* 0x000f240000000800 */
[----:B----4-:R-:W-:-:S05]  /*0de0*/  IADD3 R7, P0, R12, R7, RZ ;  /* 0x000000070c077210 */ /* 0x010fca0007f1e0ff */
        /* <DEDUP_REMOVED lines=8> */
.L_x_10:
[----:B0-----:R-:W-:Y:S01]  /*0e70*/  SHF.R.U64 R4, R2, R15, R3 ;  /* 0x0000000f02047219 */ /* 0x001fe20000001203 */
[----:B-1----:R-:W-:Y:S01]  /*0e80*/  VIADD R5, R13, 0xffffffff ;  /* 0xffffffff0d057836 */ /* 0x002fe20000000000 */
[----:B------:R-:W-:Y:S02]  /*0e90*/  SHF.L.U32 R2, R11, R18, RZ ;  /* 0x000000120b027219 */ /* 0x000fe400000006ff */
[----:B------:R-:W-:Y:S01]  /*0ea0*/  LOP3.LUT R3, R19, R8, RZ, 0xc0, !PT ;  /* 0x0000000813037212 */ /* 0x000fe200078ec0ff */
[----:B------:R-:W-:Y:S01]  /*0eb0*/  IMAD.MOV R6, RZ, RZ, -R4 ;  /* 0x000000ffff067224 */ /* 0x000fe200078e0a04 */
[----:B------:R-:W-:Y:S02]  /*0ec0*/  SEL R0, R0, R23, !P4 ;  /* 0x0000001700007207 */ /* 0x000fe40006000000 */
[----:B------:R-:W-:Y:S01]  /*0ed0*/  LOP3.LUT R5, R10, R5, RZ, 0xc0, !PT ;  /* 0x000000050a057212 */ /* 0x000fe200078ec0ff */
[----:B------:R-:W-:Y:S01]  /*0ee0*/  IMAD R3, R2, R4, R3 ;  /* 0x0000000402037224 */ /* 0x000fe200078e0203 */
[----:B------:R-:W-:Y:S01]  /*0ef0*/  R2UR UR22, R22 ;  /* 0x00000000161672ca */ /* 0x000fe200000e0000 */
[----:B--2---:R-:W-:-:S02]  /*0f00*/  IMAD R2, R6, R17, R12 ;  /* 0x0000001106027224 */ /* 0x004fc400078e020c */
[----:B---3--:R-:W-:Y:S02]  /*0f10*/  IMAD R0, R3, R16, R0 ;  /* 0x0000001003007224 */ /* 0x008fe400078e0200 */
[----:B------:R-:W-:Y:S02]  /*0f20*/  IMAD R3, R2, R13, R5 ;  /* 0x0000000d02037224 */ /* 0x000fe400078e0205 */
[----:B------:R-:W-:-:S03]  /*0f30*/  IMAD.MOV.U32 R4, RZ, RZ, 0x1 ;  /* 0x00000001ff047424 */ /* 0x000fc600078e00ff */
[----:B------:R-:W-:Y:S02]  /*0f40*/  SEL R2, R3, R0, !P4 ;  /* 0x0000000003027207 */ /* 0x000fe40006000000 */
[----:B------:R-:W-:-:S03]  /*0f50*/  SEL R0, R0, R3, !P4 ;  /* 0x0000000300007207 */ /* 0x000fc60006000000 */
[----:B------:R1:W-:Y:S04]  /*0f60*/  STL [R1+0x88], R2 ;  /* 0x0000880201007387 */ /* 0x0003e80000100800 */
[----:B------:R1:W-:Y:S02]  /*0f70*/  STL [R1+0x8c], R0 ;  /* 0x00008c0001007387 */ /* 0x0003e40000100800 */
.L_x_8:
[----:B------:R-:W-:-:S08]  /*0f80*/  NOP ;  /* 0x0000000000007918 */ /* 0x000fd00000000000 */
[----:B------:R-:W2:Y:S02]  /*0f90*/  USETMAXREG.TRY_ALLOC.CTAPOOL UP0, 0xe8 ;  /* 0x000000e8000079c8 */ /* 0x000ea40008000600 */
[----:B--2---:R-:W-:-:S13]  /*0fa0*/  PLOP3.LUT P0, PT, PT, PT, UP0, 0x80, 0x0 ;  /* 0x000000000000781c */ /* 0x004fda0003f0f008 */
[----:B------:R-:W-:Y:S05]  /*0fb0*/  @!P0 BRA `(.L_x_8) ;  /* 0xfffffffc00f08947 */ /* 0x000fea000383ffff */
[----:B------:R-:W-:Y:S01]  /*0fc0*/  ULDC.64 UR4, c[0x0][0x598] ;  /* 0x0001660000047ab9 */ /* 0x000fe20000000a00 */
[----:B------:R-:W-:Y:S01]  /*0fd0*/  ULDC.64 UR16, c[0x0][0x208] ;  /* 0x0000820000107ab9 */ /* 0x000fe20000000a00 */
[----:B------:R-:W-:-:S04]  /*0fe0*/  ISETP.NE.U32.AND P0, PT, RZ, UR4, PT ;  /* 0x00000004ff007c0c */ /* 0x000fc8000bf05070 */
[----:B------:R-:W-:-:S13]  /*0ff0*/  ISETP.NE.AND.EX P0, PT, RZ, UR5, PT, P0 ;  /* 0x00000005ff007c0c */ /* 0x000fda000bf05300 */
[----:B------:R-:W-:Y:S05]  /*1000*/  @!P0 BRA `(.L_x_11) ;  /* 0x0000000000208947 */ /* 0x000fea0003800000 */
[----:B-1----:R-:W1:Y:S02]  /*1010*/  LDC.64 R2, c[0x0][0x598] ;  /* 0x00016600ff027b82 */ /* 0x002e640000000a00 */
[----:B-1----:R-:W2:Y:S02]  /*1020*/  LDG.E.64 R2, desc[UR16][R2.64] ;  /* 0x0000001002027981 */ /* 0x002ea4000c1e1b00 */
[----:B--2---:R-:W-:-:S04]  /*1030*/  ISETP.NE.U32.AND P0, PT, R2, RZ, PT ;  /* 0x000000ff0200720c */ /* 0x004fc80003f05070 */
[----:B------:R-:W-:-:S13]  /*1040*/  ISETP.NE.AND.EX P0, PT, R3, RZ, PT, P0 ;  /* 0x000000ff0300720c */ /* 0x000fda0003f05300 */
[----:B------:R-:W-:Y:S05]  /*1050*/  @!P0 BRA `(.L_x_11) ;  /* 0x00000000000c8947 */ /* 0x000fea0003800000 */
[----:B------:R-:W2:Y:S02]  /*1060*/  LD.E R2, desc[UR16][R2.64] ;  /* 0x0000001002027980 */ /* 0x000ea4000c101900 */
[----:B--2---:R-:W-:Y:S01]  /*1070*/  R2UR UR20, R2 ;  /* 0x00000000021472ca */ /* 0x004fe200000e0000 */
[----:B------:R-:W-:-:S14]  /*1080*/  BRA `(.L_x_12) ;  /* 0x0000000000247947 */ /* 0x000fdc0003800000 */
.L_x_11:
[----:B------:R-:W-:Y:S02]  /*1090*/  ULDC.64 UR4, c[0x0][0x588] ;  /* 0x0001620000047ab9 */ /* 0x000fe40000000a00 */
[----:B------:R-:W-:-:S04]  /*10a0*/  ISETP.NE.U32.AND P0, PT, RZ, UR4, PT ;  /* 0x00000004ff007c0c */ /* 0x000fc8000bf05070 */
[----:B------:R-:W-:-:S13]  /*10b0*/  ISETP.NE.AND.EX P0, PT, RZ, UR5, PT, P0 ;  /* 0x00000005ff007c0c */ /* 0x000fda000bf05300 */
[----:B------:R-:W-:Y:S05]  /*10c0*/  @!P0 BRA `(.L_x_13) ;  /* 0x0000000000108947 */ /* 0x000fea0003800000 */
[----:B-1----:R-:W1:Y:S02]  /*10d0*/  LDC.64 R2, c[0x0][0x588] ;  /* 0x00016200ff027b82 */ /* 0x002e640000000a00 */
[----:B-1----:R-:W2:Y:S02]  /*10e0*/  LDG.E R2, desc[UR16][R2.64] ;  /* 0x0000001002027981 */ /* 0x002ea4000c1e1900 */
[----:B--2---:R-:W-:Y:S01]  /*10f0*/  R2UR UR20, R2 ;  /* 0x00000000021472ca */ /* 0x004fe200000e0000 */
[----:B------:R-:W-:-:S14]  /*1100*/  BRA `(.L_x_12) ;  /* 0x0000000000047947 */ /* 0x000fdc0003800000 */
.L_x_13:
[----:B------:R-:W-:-:S05]  /*1110*/  ULDC UR20, c[0x0][0x580] ;  /* 0x0001600000147ab9 */ /* 0x000fca0000000800 */
.L_x_12:
[----:B------:R-:W-:Y:S02]  /*1120*/  ULDC.64 UR4, c[0x0][0x5a0] ;  /* 0x0001680000047ab9 */ /* 0x000fe40000000a00 */
        /* <DEDUP_REMOVED lines=11> */
.L_x_14:
        /* <DEDUP_REMOVED lines=8> */
.L_x_16:
[----:B------:R-:W-:-:S05]  /*1260*/  ULDC UR21, c[0x0][0x584] ;  /* 0x0001610000157ab9 */ /* 0x000fca0000000800 */
.L_x_15:
[----:B------:R-:W-:-:S13]  /*1270*/  LOP3.LUT P0, RZ, R4, 0xff, RZ, 0xc0, !PT ;  /* 0x000000ff04ff7812 */ /* 0x000fda000780c0ff */
[----:B------:R-:W-:Y:S05]  /*1280*/  @!P0 EXIT ;  /* 0x000000000000894d */ /* 0x000fea0003800000 */
[----:B------:R-:W-:Y:S01]  /*1290*/  ULDC UR4, c[0x0][0x28c] ;  /* 0x0000a30000047ab9 */ /* 0x000fe20000000800 */
[----:B------:R-:W-:Y:S02]  /*12a0*/  ULOP3.LUT UR23, UR13, 0x1, URZ, 0xfc, !UPT ;  /* 0x000000010d177892 */ /* 0x000fe4000f8efc3f */
[----:B------:R-:W-:-:S04]  /*12b0*/  UIADD3 UR4, UR4, 0x1f, URZ ;  /* 0x0000001f04047890 */ /* 0x000fc8000fffe03f */
[----:B------:R-:W-:-:S04]  /*12c0*/  USHF.R.S32.HI UR5, URZ, 0x1f, UR4 ;  /* 0x0000001f3f057899 */ /* 0x000fc80008011404 */
[----:B------:R-:W-:-:S03]  /*12d0*/  ULEA.HI UR5, UR5, UR4, URZ, 0x5 ;  /* 0x0000000405057291 */ /* 0x000fc6000f8f283f */
[----:B------:R-:W-:Y:S01]  /*12e0*/  UMOV UR4, URZ ;  /* 0x0000003f00047c82 */ /* 0x000fe20008000000 */
[----:B------:R-:W-:-:S03]  /*12f0*/  USHF.R.S32.HI UR12, URZ, 0x5, UR5 ;  /* 0x000000053f0c7899 */ /* 0x000fc60008011405 */
[----:B------:R-:W-:-:S09]  /*1300*/  UMOV UR5, URZ ;  /* 0x0000003f00057c82 */ /* 0x000fd20008000000 */
.L_x_299:
[----:B-1----:R-:W1:Y:S01]  /*1310*/  S2R R0, SR_TID.X ;  /* 0x0000000000007919 */ /* 0x002e620000002100 */
[----:B--2---:R-:W2:Y:S01]  /*1320*/  S2UR UR11, SR_CgaCtaId ;  /* 0x00000000000b79c3 */ /* 0x004ea20000008800 */
[----:B------:R-:W-:Y:S01]  /*1330*/  UMOV UR14, 0x400 ;  /* 0x00000400000e7882 */ /* 0x000fe20000000000 */
[----:B------:R-:W-:Y:S01]  /*1340*/  UMOV UR6, URZ ;  /* 0x0000003f00067c82 */ /* 0x000fe20008000000 */
[----:B------:R-:W-:Y:S01]  /*1350*/  STL [R1+0x74], RZ ;  /* 0x000074ff01007387 */ /* 0x000fe20000100800 */
[----:B------:R-:W-:Y:S01]  /*1360*/  UMOV UR7, URZ ;  /* 0x0000003f00077c82 */ /* 0x000fe20008000000 */
[----:B------:R-:W-:Y:S01]  /*1370*/  UMOV UR8, URZ ;  /* 0x0000003f00087c82 */ /* 0x000fe20008000000 */
[----:B------:R-:W-:Y:S01]  /*1380*/  UMOV UR18, UR5 ;  /* 0x0000000500127c82 */ /* 0x000fe20008000000 */
[----:B------:R-:W-:Y:S01]  /*1390*/  STL [R1+0x70], RZ ;  /* 0x000070ff01007387 */ /* 0x000fe20000100800 */
[----:B---3--:R-:W3:Y:S01]  /*13a0*/  LDC R2, c[0x0][0x28c] ;  /* 0x0000a300ff027b82 */ /* 0x008ee20000000800 */
[----:B------:R-:W-:-:S02]  /*13b0*/  CS2R R4, SRZ ;  /* 0x0000000000047805 */ /* 0x000fc4000001ff00 */
[----:B------:R-:W-:Y:S01]  /*13c0*/  CS2R R6, SRZ ;  /* 0x0000000000067805 */ /* 0x000fe2000001ff00 */
[----:B------:R-:W-:Y:S01]  /*13d0*/  STL [R1+0x6c], RZ ;  /* 0x00006cff01007387 */ /* 0x000fe20000100800 */
[----:B------:R-:W-:Y:S02]  /*13e0*/  CS2R R8, SRZ ;  /* 0x0000000000087805 */ /* 0x000fe4000001ff00 */
[----:B------:R-:W-:Y:S02]  /*13f0*/  CS2R R10, SRZ ;  /* 0x00000000000a7805 */ /* 0x000fe4000001ff00 */
[----:B------:R-:W-:Y:S01]  /*1400*/  CS2R R12, SRZ ;  /* 0x00000000000c7805 */ /* 0x000fe2000001ff00 */
[----:B------:R-:W-:Y:S01]  /*1410*/  STL [R1+0x68], RZ ;  /* 0x000068ff01007387 */ /* 0x000fe20000100800 */
[----:B------:R-:W-:Y:S02]  /*1420*/  CS2R R14, SRZ ;  /* 0x00000000000e7805 */ /* 0x000fe4000001ff00 */
[----:B------:R-:W-:-:S02]  /*1430*/  CS2R R16, SRZ ;  /* 0x0000000000107805 */ /* 0x000fc4000001ff00 */
[----:B0-----:R-:W-:Y:S01]  /*1440*/  CS2R R18, SRZ ;  /* 0x0000000000127805 */ /* 0x001fe2000001ff00 */
[----:B------:R-:W-:Y:S01]  /*1450*/  STL [R1+0x64], RZ ;  /* 0x000064ff01007387 */ /* 0x000fe20000100800 */
[----:B------:R-:W-:Y:S02]  /*1460*/  CS2R R20, SRZ ;  /* 0x0000000000147805 */ /* 0x000fe4000001ff00 */
[----:B------:R-:W-:Y:S02]  /*1470*/  CS2R R22, SRZ ;  /* 0x0000000000167805 */ /* 0x000fe4000001ff00 */
[----:B------:R-:W-:Y:S01]  /*1480*/  CS2R R152, SRZ ;  /* 0x0000000000987805 */ /* 0x000fe2000001ff00 */
[----:B------:R-:W-:Y:S01]  /*1490*/  STL [R1+0x60], RZ ;  /* 0x000060ff01007387 */ /* 0x000fe20000100800 */
[----:B--2---:R-:W-:Y:S01]  /*14a0*/  ULEA UR14, UR11, UR14, 0x18 ;  /* 0x0000000e0b0e7291 */ /* 0x004fe2000f8ec03f */
[----:B------:R-:W-:Y:S02]  /*14b0*/  CS2R R154, SRZ ;  /* 0x00000000009a7805 */ /* 0x000fe4000001ff00 */
[----:B------:R-:W-:Y:S01]  /*14c0*/  CS2R R156, SRZ ;  /* 0x00000000009c7805 */ /* 0x000fe2000001ff00 */
[----:B------:R-:W-:Y:S01]  /*14d0*/  STL [R1+0x5c], RZ ;  /* 0x00005cff01007387 */ /* 0x000fe20000100800 */
[----:B------:R-:W-:-:S02]  /*14e0*/  CS2R R158, SRZ ;  /* 0x00000000009e7805 */ /* 0x000fc4000001ff00 */
[----:B------:R-:W-:Y:S02]  /*14f0*/  CS2R R160, SRZ ;  /* 0x0000000000a07805 */ /* 0x000fe4000001ff00 */
[----:B------:R-:W-:Y:S02]  /*1500*/  CS2R R162, SRZ ;  /* 0x0000000000a27805 */ /* 0x000fe4000001ff00 */
[----:B-1----:R-:W-:Y:S01]  /*1510*/  LOP3.LUT R0, R0, 0x80, RZ, 0xc0, !PT ;  /* 0x0000008000007812 */ /* 0x002fe200078ec0ff */
[----:B------:R-:W-:Y:S01]  /*1520*/  STL [R1+0x58], RZ ;  /* 0x000058ff01007387 */ /* 0x000fe20000100800 */
[----:B---3--:R-:W-:Y:S02]  /*1530*/  ISETP.GE.AND P0, PT, R2, 0x1, PT ;  /* 0x000000010200780c */ /* 0x008fe40003f06270 */
[----:B------:R-:W-:Y:S02]  /*1540*/  CS2R R2, SRZ ;  /* 0x0000000000027805 */ /* 0x000fe4000001ff00 */
[----:B------:R-:W-:Y:S01]  /*1550*/  SHF.R.U32.HI R0, RZ, 0x7, R0 ;  /* 0x00000007ff007819 */ /* 0x000fe20000011600 */
[----:B------:R-:W-:Y:S01]  /*1560*/  STL [R1+0x54], RZ ;  /* 0x000054ff01007387 */ /* 0x000fe20000100800 */
[----:B------:R-:W-:-:S02]  /*1570*/  CS2R R164, SRZ ;  /* 0x0000000000a47805 */ /* 0x000fc4000001ff00 */
[----:B------:R-:W-:Y:S02]  /*1580*/  CS2R R166, SRZ ;  /* 0x0000000000a67805 */ /* 0x000fe4000001ff00 */
[----:B------:R-:W-:Y:S01]  /*1590*/  CS2R R168, SRZ ;  /* 0x0000000000a87805 */ /* 0x000fe2000001ff00 */
[----:B------:R-:W-:Y:S01]  /*15a0*/  STL [R1+0x50], RZ ;  /* 0x000050ff01007387 */ /* 0x000fe20000100800 */
[----:B------:R-:W-:Y:S02]  /*15b0*/  CS2R R170, SRZ ;  /* 0x0000000000aa7805 */ /* 0x000fe4000001ff00 */
[----:B------:R-:W-:Y:S02]  /*15c0*/  CS2R R172, SRZ ;  /* 0x0000000000ac7805 */ /* 0x000fe4000001ff00 */
[----:B------:R-:W-:Y:S01]  /*15d0*/  CS2R R174, SRZ ;  /* 0x0000000000ae7805 */ /* 0x000fe2000001ff00 */
[----:B------:R-:W0:Y:S01]  /*15e0*/  SHFL.IDX PT, R0, R0, RZ, 0x1f ;  /* 0x00001fff00007589 */ /* 0x000e2200000e0000 */
[----:B------:R-:W-:-:S02]  /*15f0*/  CS2R R176, SRZ ;  /* 0x0000000000b07805 */ /* 0x000fc4000001ff00 */
[----:B------:R-:W-:Y:S02]  /*1600*/  CS2R R178, SRZ ;  /* 0x0000000000b27805 */ /* 0x000fe4000001ff00 */
[----:B------:R-:W-:Y:S01]  /*1610*/  CS2R R180, SRZ ;  /* 0x0000000000b47805 */ /* 0x000fe2000001ff00 */
[----:B------:R1:W-:Y:S01]  /*1620*/  STL [R1+0x4c], RZ ;  /* 0x00004cff01007387 */ /* 0x0003e20000100800 */
[----:B------:R-:W-:Y:S02]  /*1630*/  CS2R R182, SRZ ;  /* 0x0000000000b67805 */ /* 0x000fe4000001ff00 */
[----:B------:R-:W-:Y:S02]  /*1640*/  CS2R R184, SRZ ;  /* 0x0000000000b87805 */ /* 0x000fe4000001ff00 */
[----:B------:R-:W-:Y:S01]  /*1650*/  CS2R R186, SRZ ;  /* 0x0000000000ba7805 */ /* 0x000fe2000001ff00 */
[----:B------:R1:W-:Y:S01]  /*1660*/  STL [R1+0x48], RZ ;  /* 0x000048ff01007387 */ /* 0x0003e20000100800 */
        /* <DEDUP_REMOVED lines=14> */
[----:B------:R-:W-:Y:S02]  /*1750*/  CS2R R210, SRZ ;  /* 0x0000000000d27805 */ /* 0x000fe4000001ff00 */
[----:B0-----:R-:W-:Y:S01]  /*1760*/  R2UR UR9, R0 ;  /* 0x00000000000972ca */ /* 0x001fe200000e0000 */
[----:B------:R1:W-:Y:S01]  /*1770*/  STL [R1+0x38], RZ ;  /* 0x000038ff01007387 */ /* 0x0003e20000100800 */
[----:B------:R-:W-:Y:S01]  /*1780*/  IMAD.MOV.U32 R0, RZ, RZ, RZ ;  /* 0x000000ffff007224 */ /* 0x000fe200078e00ff */
[----:B------:R-:W-:-:S02]  /*1790*/  CS2R R212, SRZ ;  /* 0x0000000000d47805 */ /* 0x000fc4000001ff00 */
[----:B------:R-:W-:Y:S01]  /*17a0*/  CS2R R214, SRZ ;  /* 0x0000000000d67805 */ /* 0x000fe2000001ff00 */
[----:B------:R1:W-:Y:S01]  /*17b0*/  STL [R1+0x34], RZ ;  /* 0x000034ff01007387 */ /* 0x0003e20000100800 */
[----:B------:R-:W-:Y:S02]  /*17c0*/  CS2R R216, SRZ ;  /* 0x0000000000d87805 */ /* 0x000fe4000001ff00 */
[----:B------:R-:W-:Y:S02]  /*17d0*/  CS2R R218, SRZ ;  /* 0x0000000000da7805 */ /* 0x000fe4000001ff00 */
[----:B------:R-:W-:Y:S01]  /*17e0*/  CS2R R220, SRZ ;  /* 0x0000000000dc7805 */ /* 0x000fe2000001ff00 */
[----:B------:R1:W-:Y:S01]  /*17f0*/  STL [R1+0x30], RZ ;  /* 0x000030ff01007387 */ /* 0x0003e20000100800 */
[----:B------:R-:W-:Y:S02]  /*1800*/  CS2R R222, SRZ ;  /* 0x0000000000de7805 */ /* 0x000fe4000001ff00 */
[----:B------:R-:W-:Y:S01]  /*1810*/  CS2R R224, SRZ ;  /* 0x0000000000e07805 */ /* 0x000fe2000001ff00 */
[----:B------:R-:W-:Y:S01]  /*1820*/  IMAD.MOV.U32 R226, RZ, RZ, RZ ;  /* 0x000000ffffe27224 */ /* 0x000fe200078e00ff */
[----:B------:R1:W-:Y:S01]  /*1830*/  STL [R1+0x2c], RZ ;  /* 0x00002cff01007387 */ /* 0x0003e20000100800 */
[----:B------:R-:W-:Y:S01]  /*1840*/  ULEA.HI UR10, UR9, UR9, URZ, 0x1 ;  /* 0x00000009090a7291 */ /* 0x000fe2000f8f083f */
[----:B------:R-:W-:Y:S01]  /*1850*/  IMAD.U32 R227, RZ, RZ, UR4 ;  /* 0x00000004ffe37e24 */ /* 0x000fe2000f8e00ff */
[----:B------:R-:W-:Y:S01]  /*1860*/  CS2R R88, SRZ ;  /* 0x0000000000587805 */ /* 0x000fe2000001ff00 */
[----:B------:R1:W-:Y:S01]  /*1870*/  STL [R1+0x28], RZ ;  /* 0x000028ff01007387 */ /* 0x0003e20000100800 */
[----:B------:R-:W-:Y:S01]  /*1880*/  ULOP3.LUT UR10, UR10, 0x1ffffe, URZ, 0xc0, !UPT ;  /* 0x001ffffe0a0a7892 */ /* 0x000fe2000f8ec03f */
[----:B------:R-:W-:-:S02]  /*1890*/  CS2R R90, SRZ ;  /* 0x00000000005a7805 */ /* 0x000fc4000001ff00 */
[----:B------:R-:W-:Y:S01]  /*18a0*/  CS2R R92, SRZ ;  /* 0x00000000005c7805 */ /* 0x000fe2000001ff00 */
[----:B------:R1:W-:Y:S01]  /*18b0*/  STL [R1+0x24], RZ ;  /* 0x000024ff01007387 */ /* 0x0003e20000100800 */
[----:B------:R-:W-:Y:S01]  /*18c0*/  UIADD3 UR10, UR9, -UR10, URZ ;  /* 0x8000000a090a7290 */ /* 0x000fe2000fffe03f */
[----:B------:R-:W-:Y:S02]  /*18d0*/  CS2R R94, SRZ ;  /* 0x00000000005e7805 */ /* 0x000fe4000001ff00 */
[----:B------:R-:W-:Y:S01]  /*18e0*/  CS2R R96, SRZ ;  /* 0x0000000000607805 */ /* 0x000fe2000001ff00 */
[----:B------:R1:W-:Y:S01]  /*18f0*/  STL [R1+0x20], RZ ;  /* 0x000020ff01007387 */ /* 0x0003e20000100800 */
[----:B------:R-:W-:Y:S01]  /*1900*/  ULEA UR10, UR10, UR14, 0xb ;  /* 0x0000000e0a0a7291 */ /* 0x000fe2000f8e583f */
[----:B------:R-:W-:Y:S02]  /*1910*/  CS2R R98, SRZ ;  /* 0x0000000000627805 */ /* 0x000fe4000001ff00 */
[----:B------:R-:W-:Y:S01]  /*1920*/  CS2R R100, SRZ ;  /* 0x0000000000647805 */ /* 0x000fe2000001ff00 */
[----:B------:R1:W-:Y:S01]  /*1930*/  STL [R1+0x1c], RZ ;  /* 0x00001cff01007387 */ /* 0x0003e20000100800 */
[----:B------:R-:W-:Y:S01]  /*1940*/  UIADD3 UR10, UR10, 0x100, URZ ;  /* 0x000001000a0a7890 */ /* 0x000fe2000fffe03f */
[----:B------:R-:W-:-:S02]  /*1950*/  CS2R R102, SRZ ;  /* 0x0000000000667805 */ /* 0x000fc4000001ff00 */
[----:B------:R-:W-:Y:S01]  /*1960*/  CS2R R104, SRZ ;  /* 0x0000000000687805 */ /* 0x000fe2000001ff00 */
[----:B------:R1:W-:Y:S01]  /*1970*/  STL [R1+0x18], RZ ;  /* 0x000018ff01007387 */ /* 0x0003e20000100800 */
[----:B------:R-:W-:Y:S01]  /*1980*/  USHF.R.U32.HI UR10, URZ, 0x4, UR10 ;  /* 0x000000043f0a7899 */ /* 0x000fe2000801160a */
[----:B------:R-:W-:Y:S02]  /*1990*/  CS2R R106, SRZ ;  /* 0x00000000006a7805 */ /* 0x000fe4000001ff00 */
[----:B------:R-:W-:Y:S01]  /*19a0*/  CS2R R108, SRZ ;  /* 0x00000000006c7805 */ /* 0x000fe2000001ff00 */
[----:B------:R1:W-:Y:S01]  /*19b0*/  STL [R1+0x14], RZ ;  /* 0x000014ff01007387 */ /* 0x0003e20000100800 */
[----:B------:R-:W-:Y:S01]  /*19c0*/  ULOP3.LUT UR15, UR10, 0x3fff, URZ, 0xc0, !UPT ;  /* 0x00003fff0a0f7892 */ /* 0x000fe2000f8ec03f */
        /* <DEDUP_REMOVED lines=18> */
[----:B------:R1:W-:Y:S01]  /*1af0*/  STL [R1], RZ ;  /* 0x000000ff01007387 */ /* 0x0003e20000100800 */
[----:B------:R-:W-:-:S02]  /*1b00*/  CS2R R138, SRZ ;  /* 0x00000000008a7805 */ /* 0x000fc4000001ff00 */
[----:B------:R-:W-:Y:S02]  /*1b10*/  CS2R R140, SRZ ;  /* 0x00000000008c7805 */ /* 0x000fe4000001ff00 */
[----:B------:R-:W-:Y:S02]  /*1b20*/  CS2R R142, SRZ ;  /* 0x00000000008e7805 */ /* 0x000fe4000001ff00 */
[----:B------:R-:W-:Y:S02]  /*1b30*/  CS2R R144, SRZ ;  /* 0x0000000000907805 */ /* 0x000fe4000001ff00 */
[----:B------:R-:W-:Y:S02]  /*1b40*/  CS2R R146, SRZ ;  /* 0x0000000000927805 */ /* 0x000fe4000001ff00 */
[----:B------:R-:W-:Y:S02]  /*1b50*/  CS2R R148, SRZ ;  /* 0x0000000000947805 */ /* 0x000fe4000001ff00 */
[----:B------:R-:W-:-:S02]  /*1b60*/  CS2R R150, SRZ ;  /* 0x0000000000967805 */ /* 0x000fc4000001ff00 */
[----:B------:R-:W-:Y:S02]  /*1b70*/  CS2R R24, SRZ ;  /* 0x0000000000187805 */ /* 0x000fe4000001ff00 */
[----:B------:R-:W-:Y:S02]  /*1b80*/  CS2R R26, SRZ ;  /* 0x00000000001a7805 */ /* 0x000fe4000001ff00 */
[----:B------:R-:W-:Y:S02]  /*1b90*/  CS2R R28, SRZ ;  /* 0x00000000001c7805 */ /* 0x000fe4000001ff00 */
[----:B----4-:R-:W-:Y:S02]  /*1ba0*/  CS2R R30, SRZ ;  /* 0x00000000001e7805 */ /* 0x010fe4000001ff00 */
[----:B------:R-:W-:Y:S02]  /*1bb0*/  CS2R R32, SRZ ;  /* 0x0000000000207805 */ /* 0x000fe4000001ff00 */
        /* <DEDUP_REMOVED lines=26> */
[----:B------:R-:W-:Y:S01]  /*1d60*/  CS2R R86, SRZ ;  /* 0x0000000000567805 */ /* 0x000fe2000001ff00 */
[----:B-1----:R-:W-:Y:S06]  /*1d70*/  @!P0 BRA `(.L_x_17) ;  /* 0x0000001000608947 */ /* 0x002fec0003800000 */
[----:B------:R-:W-:-:S06]  /*1d80*/  UISETP.NE.AND UP0, UPT, UR23, 0x3, UPT ;  /* 0x000000031700788c */ /* 0x000fcc000bf05270 */
[----:B------:R-:W-:-:S13]  /*1d90*/  PLOP3.LUT P1, PT, PT, PT, UP0, 0x80, 0x0 ;  /* 0x000000000000781c */ /* 0x000fda0003f2f008 */
[----:B------:R-:W-:Y:S05]  /*1da0*/  @!P1 BRA `(.L_x_18) ;  /* 0x0000000000049947 */ /* 0x000fea0003800000 */
[----:B------:R-:W-:Y:S01]  /*1db0*/  BPT.TRAP 0x1 ;  /* 0x000000040000795c */ /* 0x000fe20000300000 */
.L_x_18:
[----:B------:R-:W-:Y:S01]  /*1dc0*/  ULEA UR7, UR5, UR14, 0x3 ;  /* 0x0000000e05077291 */ /* 0x000fe2000f8e183f */
[----:B------:R-:W-:-:S05]  /*1dd0*/  IMAD.U32 R0, RZ, RZ, UR4 ;  /* 0x00000004ff007e24 */ /* 0x000fca000f8e00ff */
[----:B------:R-:W-:-:S04]  /*1de0*/  SHF.L.U32 R0, R0, 0x1f, RZ ;  /* 0x0000001f00007819 */ /* 0x000fc800000006ff */
[----:B------:R0:W1:Y:S01]  /*1df0*/  SYNCS.PHASECHK.TRANS64.TRYWAIT P0, [UR7], R0 ;  /* 0x00000000ff0075a7 */ /* 0x0000620008000147 */
[----:B------:R-:W-:Y:S05]  /*1e00*/  @!P1 BRA `(.L_x_19) ;  /* 0x0000000000049947 */ /* 0x000fea0003800000 */
[----:B------:R-:W-:Y:S01]  /*1e10*/  BPT.TRAP 0x1 ;  /* 0x000000040000795c */ /* 0x000fe20000300000 */
.L_x_19:
[----:B------:R2:W-:Y:S01]  /*1e20*/  STL [R1+0x74], RZ ;  /* 0x000074ff01007387 */ /* 0x0005e20000100800 */
[----:B------:R-:W-:Y:S01]  /*1e30*/  UMOV UR6, 0x1 ;  /* 0x0000000100067882 */ /* 0x000fe20000000000 */
[----:B-1----:R-:W-:Y:S05]  /*1e40*/  @P0 BRA `(.L_x_20) ;  /* 0x0000000000080947 */ /* 0x002fea0003800000 */
[----:B------:R-:W1:Y:S02]  /*1e50*/  SYNCS.PHASECHK.TRANS64.TRYWAIT P0, [UR7], R0 ;  /* 0x00000000ff0075a7 */ /* 0x000e640008000147 */
[----:B-1----:R-:W-:Y:S05]  /*1e60*/  @!P0 BRA `(.L_x_21) ;  /* 0x000000e400c48947 */ /* 0x002fea0003800000 */
.L_x_20:
[----:B------:R3:W-:Y:S01]  /*1e70*/  STL [R1+0x70], RZ ;  /* 0x000070ff01007387 */ /* 0x0007e20000100800 */
[----:B------:R-:W-:Y:S01]  /*1e80*/  UIADD3 UR7, UR14, 0xa100, URZ ;  /* 0x0000a1000e077890 */ /* 0x000fe2000fffe03f */
[----:B------:R-:W-:Y:S01]  /*1e90*/  WARPGROUP.ARRIVE ;  /* 0x00000000000079c5 */ /* 0x000fe20000000000 */
[----:B------:R-:W-:Y:S01]  /*1ea0*/  ULOP3.LUT UR8, UR15, 0x10000, URZ, 0xfc, !UPT ;  /* 0x000100000f087892 */ /* 0x000fe2000f8efc3f */
[----:B------:R3:W-:Y:S01]  /*1eb0*/  STL [R1+0x6c], RZ ;  /* 0x00006cff01007387 */ /* 0x0007e20000100800 */
[----:B------:R-:W-:Y:S01]  /*1ec0*/  USHF.R.U32.HI UR7, URZ, 0x4, UR7 ;  /* 0x000000043f077899 */ /* 0x000fe20008011607 */
[----:B01----:R-:W-:Y:S01]  /*1ed0*/  IMAD.MOV.U32 R0, RZ, RZ, RZ ;  /* 0x000000ffff007224 */ /* 0x003fe200078e00ff */
[----:B------:R-:W-:Y:S01]  /*1ee0*/  ULEA UR8, UR5, UR8, 0x9 ;  /* 0x0000000805087291 */ /* 0x000fe2000f8e483f */
[----:B------:R3:W-:Y:S01]  /*1ef0*/  STL [R1+0x68], RZ ;  /* 0x000068ff01007387 */ /* 0x0007e20000100800 */
[----:B------:R-:W-:Y:S01]  /*1f00*/  ULOP3.LUT UR7, UR7, 0x3fff, URZ, 0xc0, !UPT ;  /* 0x00003fff07077892 */ /* 0x000fe2000f8ec03f */
[----:B------:R-:W-:Y:S01]  /*1f10*/  CS2R R2, SRZ ;  /* 0x0000000000027805 */ /* 0x000fe2000001ff00 */
[----:B------:R-:W-:Y:S01]  /*1f20*/  UMOV UR9, 0xc0000010 ;  /* 0xc000001000097882 */ /* 0x000fe20000000000 */
[----:B------:R3:W-:Y:S01]  /*1f30*/  STL [R1+0x64], RZ ;  /* 0x000064ff01007387 */ /* 0x0007e20000100800 */
[----:B------:R-:W-:Y:S01]  /*1f40*/  ULOP3.LUT UR7, UR7, 0x10000, URZ, 0xfc, !UPT ;  /* 0x0001000007077892 */ /* 0x000fe2000f8efc3f */
[----:B------:R-:W-:Y:S01]  /*1f50*/  CS2R R4, SRZ ;  /* 0x0000000000047805 */ /* 0x000fe2000001ff00 */
[----:B------:R-:W-:Y:S01]  /*1f60*/  UMOV UR11, 0xc0000010 ;  /* 0xc0000010000b7882 */ /* 0x000fe20000000000 */
[----:B------:R3:W-:Y:S01]  /*1f70*/  STL [R1+0x60], RZ ;  /* 0x000060ff01007387 */ /* 0x0007e20000100800 */
[----:B------:R-:W-:Y:S01]  /*1f80*/  ULEA UR10, UR5, UR7, 0x8 ;  /* 0x00000007050a7291 */ /* 0x000fe2000f8e403f */
[----:B------:R-:W-:-:S02]  /*1f90*/  CS2R R6, SRZ ;  /* 0x0000000000067805 */ /* 0x000fc4000001ff00 */
[----:B------:R-:W-:Y:S01]  /*1fa0*/  CS2R R8, SRZ ;  /* 0x0000000000087805 */ /* 0x000fe2000001ff00 */
[----:B------:R3:W-:Y:S01]  /*1fb0*/  STL [R1+0x5c], RZ ;  /* 0x00005cff01007387 */ /* 0x0007e20000100800 */
[----:B------:R-:W-:Y:S01]  /*1fc0*/  ULDC UR7, c[0x0][0x50c] ;  /* 0x0001430000077ab9 */ /* 0x000fe20000000800 */
[----:B------:R-:W-:Y:S01]  /*1fd0*/  CS2R R10, SRZ ;  /* 0x00000000000a7805 */ /* 0x000fe2000001ff00 */
[----:B------:R-:W-:Y:S01]  /*1fe0*/  UISETP.NE.AND UP0, UPT, UR7, 0x1, UPT ;  /* 0x000000010700788c */ /* 0x000fe2000bf05270 */
[----:B------:R3:W-:Y:S01]  /*1ff0*/  STL [R1+0x58], RZ ;  /* 0x000058ff01007387 */ /* 0x0007e20000100800 */
[----:B------:R-:W-:Y:S01]  /*2000*/  CS2R R12, SRZ ;  /* 0x00000000000c7805 */ /* 0x000fe2000001ff00 */
[----:B------:R-:W-:Y:S01]  /*2010*/  QGMMA.64x128x32.F32.E5M2.E5M2 R88, gdesc[UR8], RZ, !UPT ;  /* 0x01e00000085879f3 */ /* 0x000fe2000c7038ff */
[----:B------:R-:W-:Y:S01]  /*2020*/  USEL UR7, URZ, 0x1, UP0 ;  /* 0x000000013f077887 */ /* 0x000fe20008000000 */
[----:B------:R3:W-:Y:S01]  /*2030*/  STL [R1+0x54], RZ ;  /* 0x000054ff01007387 */ /* 0x0007e20000100800 */
[----:B------:R-:W-:Y:S01]  /*2040*/  UIADD3 UR8, UR8, 0x100, URZ ;  /* 0x0000010008087890 */ /* 0x000fe2000fffe03f */
[----:B------:R-:W-:Y:S01]  /*2050*/  CS2R R14, SRZ ;  /* 0x00000000000e7805 */ /* 0x000fe2000001ff00 */
[----:B------:R-:W-:Y:S01]  /*2060*/  UMOV UR9, 0xc0000010 ;  /* 0xc000001000097882 */ /* 0x000fe20000000000 */
[----:B------:R3:W-:Y:S01]  /*2070*/  STL [R1+0x50], RZ ;  /* 0x000050ff01007387 */ /* 0x0007e20000100800 */
[----:B------:R-:W-:-:S02]  /*2080*/  ISETP.NE.AND P0, PT, RZ, UR7, PT ;  /* 0x00000007ff007c0c */ /* 0x000fc4000bf05270 */
[----:B------:R-:W-:Y:S02]  /*2090*/  CS2R R16, SRZ ;  /* 0x0000000000107805 */ /* 0x000fe4000001ff00 */
[----:B------:R-:W-:Y:S01]  /*20a0*/  CS2R R18, SRZ ;  /* 0x0000000000127805 */ /* 0x000fe2000001ff00 */
[----:B------:R3:W-:Y:S01]  /*20b0*/  STL [R1+0x4c], RZ ;  /* 0x00004cff01007387 */ /* 0x0007e20000100800 */
[----:B------:R-:W-:Y:S01]  /*20c0*/  CS2R R20, SRZ ;  /* 0x0000000000147805 */ /* 0x000fe2000001ff00 */
[----:B------:R-:W-:Y:S01]  /*20d0*/  QGMMA.64x128x32.F32.E5M2.E5M2 R24, gdesc[UR8], RZ, !UPT, gsb0 ;  /* 0x01e00000081879f3 */ /* 0x000fe2000c0038ff */
[----:B------:R-:W-:Y:S01]  /*20e0*/  CS2R R22, SRZ ;  /* 0x0000000000167805 */ /* 0x000fe2000001ff00 */
[----:B------:R3:W-:Y:S01]  /*20f0*/  STL [R1+0x48], RZ ;  /* 0x000048ff01007387 */ /* 0x0007e20000100800 */
[----:B------:R-:W-:Y:S02]  /*2100*/  CS2R R152, SRZ ;  /* 0x0000000000987805 */ /* 0x000fe4000001ff00 */
        /* <DEDUP_REMOVED lines=47> */
[----:B------:R-:W-:Y:S01]  /*2400*/  CS2R R224, SRZ ;  /* 0x0000000000e07805 */ /* 0x000fe2000001ff00 */
[----:B------:R-:W-:Y:S02]  /*2410*/  IMAD.MOV.U32 R226, RZ, RZ, RZ ;  /* 0x000000ffffe27224 */ /* 0x000fe400078e00ff */
[----:B------:R3:W-:Y:S04]  /*2420*/  STL [R1+0x14], RZ ;  /* 0x000014ff01007387 */ /* 0x0007e80000100800 */
[----:B------:R3:W-:Y:S04]  /*2430*/  STL [R1+0x10], RZ ;  /* 0x000010ff01007387 */ /* 0x0007e80000100800 */
[----:B------:R3:W-:Y:S04]  /*2440*/  STL [R1+0xc], RZ ;  /* 0x00000cff01007387 */ /* 0x0007e80000100800 */
[----:B------:R3:W-:Y:S04]  /*2450*/  STL [R1+0x8], RZ ;  /* 0x000008ff01007387 */ /* 0x0007e80000100800 */
[----:B------:R3:W-:Y:S04]  /*2460*/  STL [R1+0x4], RZ ;  /* 0x000004ff01007387 */ /* 0x0007e80000100800 */
[----:B------:R3:W-:Y:S01]  /*2470*/  STL [R1], RZ ;  /* 0x000000ff01007387 */ /* 0x0007e20000100800 */
[----:B------:R-:W-:Y:S05]  /*2480*/  @!P0 BRA `(.L_x_22) ;  /* 0x0000000800808947 */ /* 0x000fea0003800000 */
[----:B------:R-:W-:Y:S02]  /*2490*/  WARPGROUP.DEPBAR.LE gsb0, 0x0 ;  /* 0x00008000000079c5 */ /* 0x000fe40000010000 */
[----:B------:R-:W-:-:S01]  /*24a0*/  FADD R227, RZ, R58 ;  /* 0x0000003affe37221 */ /* 0x000fc20000000000 */
[----:B------:R-:W-:Y:S01]  /*24b0*/  FADD R226, RZ, R88 ;  /* 0x00000058ffe27221 */ /* 0x000fe20000000000 */
[----:B------:R-:W-:-:S01]  /*24c0*/  FADD R225, RZ, R89 ;  /* 0x00000059ffe17221 */ /* 0x000fc20000000000 */
[----:B------:R-:W-:Y:S01]  /*24d0*/  FADD R224, RZ, R90 ;  /* 0x0000005affe07221 */ /* 0x000fe20000000000 */
[----:B------:R-:W-:-:S01]  /*24e0*/  FADD R223, RZ, R91 ;  /* 0x0000005bffdf7221 */ /* 0x000fc20000000000 */
[----:B------:R0:W-:Y:S01]  /*24f0*/  STL [R1], R227 ;  /* 0x000000e301007387 */ /* 0x0001e20000100800 */
[----:B------:R-:W-:-:S01]  /*2500*/  FADD R222, RZ, R92 ;  /* 0x0000005cffde7221 */ /* 0x000fc20000000000 */
[----:B------:R-:W-:Y:S01]  /*2510*/  FADD R221, RZ, R93 ;  /* 0x0000005dffdd7221 */ /* 0x000fe20000000000 */
[----:B------:R-:W-:-:S01]  /*2520*/  FADD R220, RZ, R94 ;  /* 0x0000005effdc7221 */ /* 0x000fc20000000000 */
[----:B------:R-:W-:Y:S01]  /*2530*/  FADD R219, RZ, R95 ;  /* 0x0000005fffdb7221 */ /* 0x000fe20000000000 */
[----:B------:R-:W-:-:S01]  /*2540*/  FADD R218, RZ, R96 ;  /* 0x00000060ffda7221 */ /* 0x000fc20000000000 */
[----:B------:R-:W-:Y:S01]  /*2550*/  FADD R217, RZ, R97 ;  /* 0x00000061ffd97221 */ /* 0x000fe20000000000 */
[----:B------:R-:W-:-:S01]  /*2560*/  FADD R216, RZ, R98 ;  /* 0x00000062ffd87221 */ /* 0x000fc20000000000 */
[----:B------:R-:W-:Y:S01]  /*2570*/  FADD R215, RZ, R99 ;  /* 0x00000063ffd77221 */ /* 0x000fe20000000000 */
[----:B------:R-:W-:-:S01]  /*2580*/  FADD R214, RZ, R100 ;  /* 0x00000064ffd67221 */ /* 0x000fc20000000000 */
[----:B0-----:R-:W-:Y:S01]  /*2590*/  FADD R227, RZ, R59 ;  /* 0x0000003bffe37221 */ /* 0x001fe20000000000 */
[----:B------:R-:W-:-:S01]  /*25a0*/  FADD R213, RZ, R101 ;  /* 0x00000065ffd57221 */ /* 0x000fc20000000000 */
[----:B------:R-:W-:Y:S01]  /*25b0*/  FADD R212, RZ, R102 ;  /* 0x00000066ffd47221 */ /* 0x000fe20000000000 */
[----:B------:R-:W-:-:S01]  /*25c0*/  FADD R211, RZ, R103 ;  /* 0x00000067ffd37221 */ /* 0x000fc20000000000 */
[----:B------:R-:W-:Y:S01]  /*25d0*/  FADD R210, RZ, R104 ;  /* 0x00000068ffd27221 */ /* 0x000fe20000000000 */
[----:B------:R0:W-:Y:S01]  /*25e0*/  STL [R1+0x4], R227 ;  /* 0x000004e301007387 */ /* 0x0001e20000100800 */
        /* <DEDUP_REMOVED lines=93> */
[----:B------:R-:W-:Y:S01]  /*2bc0*/  UMOV UR6, URZ ;  /* 0x0000003f00067c82 */ /* 0x000fe20008000000 */
[----:B0-----:R-:W-:-:S05]  /*2bd0*/  FADD R227, RZ, R66 ;  /* 0x00000042ffe37221 */ /* 0x001fca0000000000 */
[----:B------:R0:W-:Y:S02]  /*2be0*/  STL [R1+0x20], R227 ;  /* 0x000020e301007387 */ /* 0x0001e40000100800 */
        /* <DEDUP_REMOVED lines=42> */
.L_x_22:
[----:B------:R-:W-:-:S04]  /*2e90*/  UIADD3 UR18, UR5, 0x1, URZ ;  /* 0x0000000105127890 */ /* 0x000fc8000fffe03f */
[----:B------:R-:W-:-:S04]  /*2ea0*/  UISETP.NE.AND UP0, UPT, UR18, 0x5, UPT ;  /* 0x000000051200788c */ /* 0x000fc8000bf05270 */
[----:B------:R-:W-:Y:S02]  /*2eb0*/  USEL UR8, URZ, 0x1, UP0 ;  /* 0x000000013f087887 */ /* 0x000fe40008000000 */
[----:B------:R-:W-:Y:S02]  /*2ec0*/  USEL UR18, UR18, URZ, UP0 ;  /* 0x0000003f12127287 */ /* 0x000fe40008000000 */
[----:B------:R-:W-:-:S06]  /*2ed0*/  ULOP3.LUT UR8, UR4, UR8, URZ, 0x3c, !UPT ;  /* 0x0000000804087292 */ /* 0x000fcc000f8e3c3f */
[----:B0-----:R-:W-:Y:S01]  /*2ee0*/  IMAD.U32 R227, RZ, RZ, UR8 ;  /* 0x00000008ffe37e24 */ /* 0x001fe2000f8e00ff */
[----:B------:R-:W-:-:S06]  /*2ef0*/  UMOV UR8, 0x1 ;  /* 0x0000000100087882 */ /* 0x000fcc0000000000 */
.L_x_17:
[----:B------:R-:W-:-:S04]  /*2f00*/  UISETP.LT.AND UP0, UPT, UR12, 0x1, UPT ;  /* 0x000000010c00788c */ /* 0x000fc8000bf01270 */
[----:B------:R-:W-:-:S04]  /*2f10*/  USEL UR9, UR12, 0x1, UP0 ;  /* 0x000000010c097887 */ /* 0x000fc80008000000 */
[----:B------:R-:W-:-:S04]  /*2f20*/  UIADD3 UR9, UR12, -UR9, URZ ;  /* 0x800000090c097290 */ /* 0x000fc8000fffe03f */
[----:B------:R-:W-:-:S06]  /*2f30*/  UISETP.GE.AND UP0, UPT, UR9, 0x1, UPT ;  /* 0x000000010900788c */ /* 0x000fcc000bf06270 */
[----:B------:R-:W-:-:S13]  /*2f40*/  PLOP3.LUT P0, PT, PT, PT, UP0, 0x80, 0x0 ;  /* 0x000000000000781c */ /* 0x000fda0003f0f008 */
[----:B------:R-:W-:Y:S05]  /*2f50*/  @!P0 BRA `(.L_x_23) ;  /* 0x00000010009c8947 */ /* 0x000fea0003800000 */
[----:B------:R-:W-:Y:S01]  /*2f60*/  IMAD.U32 R228, RZ, RZ, UR9 ;  /* 0x00000009ffe47e24 */ /* 0x000fe2000f8e00ff */
[----:B------:R-:W-:Y:S01]  /*2f70*/  UMOV UR19, UR5 ;  /* 0x0000000500137c82 */ /* 0x000fe20008000000 */
[----:B------:R-:W-:-:S05]  /*2f80*/  ULDC UR24, c[0x0][0x50c] ;  /* 0x0001430000187ab9 */ /* 0x000fca0000000800 */
.L_x_31:
[----:B------:R-:W-:-:S06]  /*2f90*/  UISETP.NE.AND UP0, UPT, UR23, 0x3, UPT ;  /* 0x000000031700788c */ /* 0x000fcc000bf05270 */
[----:B------:R-:W-:-:S13]  /*2fa0*/  PLOP3.LUT P1, PT, PT, PT, UP0, 0x80, 0x0 ;  /* 0x000000000000781c */ /* 0x000fda0003f2f008 */
[----:B-1---5:R-:W-:Y:S05]  /*2fb0*/  @!P1 BRA `(.L_x_24) ;  /* 0x0000000000049947 */ /* 0x022fea0003800000 */
[----:B------:R-:W-:Y:S01]  /*2fc0*/  BPT.TRAP 0x1 ;  /* 0x000000040000795c */ /* 0x000fe20000300000 */
.L_x_24:
[----:B------:R-:W0:Y:S01]  /*2fd0*/  S2UR UR9, SR_CgaCtaId ;  /* 0x00000000000979c3 */ /* 0x000e220000008800 */
[----:B------:R-:W-:Y:S01]  /*2fe0*/  UMOV UR14, 0x400 ;  /* 0x00000400000e7882 */ /* 0x000fe20000000000 */
[----:B------:R-:W-:Y:S01]  /*2ff0*/  SHF.L.U32 R229, R227, 0x1f, RZ ;  /* 0x0000001fe3e57819 */ /* 0x000fe200000006ff */
[----:B0-----:R-:W-:-:S04]  /*3000*/  ULEA UR14, UR9, UR14, 0x18 ;  /* 0x0000000e090e7291 */ /* 0x001fc8000f8ec03f */
[----:B------:R-:W-:-:S09]  /*3010*/  ULEA UR9, UR18, UR14, 0x3 ;  /* 0x0000000e12097291 */ /* 0x000fd2000f8e183f */
[----:B------:R0:W1:Y:S01]  /*3020*/  SYNCS.PHASECHK.TRANS64.TRYWAIT P0, [UR9], R229 ;  /* 0x000000e5ff0075a7 */ /* 0x0000620008000149 */
[----:B------:R-:W-:Y:S05]  /*3030*/  @!P1 BRA `(.L_x_25) ;  /* 0x0000000000049947 */ /* 0x000fea0003800000 */
[----:B------:R-:W-:Y:S01]  /*3040*/  BPT.TRAP 0x1 ;  /* 0x000000040000795c */ /* 0x000fe20000300000 */
.L_x_25:
[----:B-1----:R-:W-:Y:S05]  /*3050*/  @P0 BRA `(.L_x_26) ;  /* 0x0000000000080947 */ /* 0x002fea0003800000 */
[----:B------:R-:W1:Y:S02]  /*3060*/  SYNCS.PHASECHK.TRANS64.TRYWAIT P0, [UR9], R229 ;  /* 0x000000e5ff0075a7 */ /* 0x000e640008000149 */
[----:B-1----:R-:W-:Y:S05]  /*3070*/  @!P0 BRA `(.L_x_27) ;  /* 0x000000d400588947 */ /* 0x002fea0003800000 */
.L_x_26:
[----:B------:R-:W-:Y:S01]  /*3080*/  UIADD3 UR9, UR14, 0xa100, URZ ;  /* 0x0000a1000e097890 */ /* 0x000fe2000fffe03f */
[----:B------:R-:W-:Y:S01]  /*3090*/  WARPGROUP.ARRIVE ;  /* 0x00000000000079c5 */ /* 0x000fe20000000000 */
[----:B------:R-:W-:Y:S02]  /*30a0*/  UISETP.NE.AND UP0, UPT, UR7, URZ, UPT ;  /* 0x0000003f0700728c */ /* 0x000fe4000bf05270 */
[----:B------:R-:W-:Y:S02]  /*30b0*/  USHF.R.U32.HI UR9, URZ, 0x4, UR9 ;  /* 0x000000043f097899 */ /* 0x000fe40008011609 */
[----:B------:R-:W-:Y:S02]  /*30c0*/  USEL UR8, UR8, URZ, !UP0 ;  /* 0x0000003f08087287 */ /* 0x000fe4000c000000 */
[----:B------:R-:W-:Y:S02]  /*30d0*/  ULOP3.LUT UR9, UR9, 0x3fff, URZ, 0xc0, !UPT ;  /* 0x00003fff09097892 */ /* 0x000fe4000f8ec03f */
[----:B------:R-:W-:-:S02]  /*30e0*/  ULOP3.LUT UR7, UR15, 0x10000, URZ, 0xfc, !UPT ;  /* 0x000100000f077892 */ /* 0x000fc4000f8efc3f */
[----:B------:R-:W-:Y:S02]  /*30f0*/  ULOP3.LUT UR9, UR9, 0x10000, URZ, 0xfc, !UPT ;  /* 0x0001000009097892 */ /* 0x000fe4000f8efc3f */
[----:B------:R-:W-:Y:S02]  /*3100*/  UISETP.NE.U32.AND UP0, UPT, UR8, URZ, UPT ;  /* 0x0000003f0800728c */ /* 0x000fe4000bf05070 */
[----:B------:R-:W-:Y:S02]  /*3110*/  ULEA UR8, UR18, UR7, 0x9 ;  /* 0x0000000712087291 */ /* 0x000fe4000f8e483f */
[----:B------:R-:W-:Y:S01]  /*3120*/  ULEA UR10, UR18, UR9, 0x8 ;  /* 0x00000009120a7291 */ /* 0x000fe2000f8e403f */
[----:B------:R-:W-:Y:S02]  /*3130*/  UMOV UR11, 0xc0000010 ;  /* 0xc0000010000b7882 */ /* 0x000fe40000000000 */
[----:B------:R-:W-:Y:S01]  /*3140*/  UMOV UR9, 0xc0000010 ;  /* 0xc000001000097882 */ /* 0x000fe20000000000 */
[----:B------:R-:W-:-:S05]  /*3150*/  UIADD3 UR6, UR6, 0x1, URZ ;  /* 0x0000000106067890 */ /* 0x000fca000fffe03f */
[----:B------:R-:W-:Y:S01]  /*3160*/  QGMMA.64x128x32.F32.E5M2.E5M2 R88, gdesc[UR8], R88, UP0 ;  /* 0x01e00000085879f3 */ /* 0x000fe2000bf03858 */
[----:B------:R-:W-:Y:S01]  /*3170*/  UIADD3 UR8, UR8, 0x100, URZ ;  /* 0x0000010008087890 */ /* 0x000fe2000fffe03f */
[----:B------:R-:W-:-:S10]  /*3180*/  UMOV UR9, 0xc0000010 ;  /* 0xc000001000097882 */ /* 0x000fd40000000000 */
[----:B------:R-:W-:Y:S01]  /*3190*/  QGMMA.64x128x32.F32.E5M2.E5M2 R24, gdesc[UR8], R24, UP0, gsb0 ;  /* 0x01e00000081879f3 */ /* 0x000fe2000b803818 */
[----:B------:R-:W-:-:S04]  /*31a0*/  UISETP.NE.AND UP0, UPT, UR6, UR24, UPT ;  /* 0x000000180600728c */ /* 0x000fc8000bf05270 */
[----:B------:R-:W-:-:S06]  /*31b0*/  USEL UR7, URZ, 0x1, UP0 ;  /* 0x000000013f077887 */ /* 0x000fcc0008000000 */
[----:B------:R-:W-:Y:S01]  /*31c0*/  ISETP.NE.AND P0, PT, RZ, UR7, PT ;  /* 0x00000007ff007c0c */ /* 0x000fe2000bf05270 */
[----:B------:R-:W-:-:S12]  /*31d0*/  WARPGROUP.DEPBAR.LE gsb0, 0x1 ;  /* 0x00008000000079c5 */ /* 0x000fd80000010100 */
[----:B------:R-:W-:Y:S05]  /*31e0*/  @!P0 BRA `(.L_x_28) ;  /* 0x0000000c00808947 */ /* 0x000fea0003800000 */
[----:B------:R-:W-:Y:S02]  /*31f0*/  WARPGROUP.DEPBAR.LE gsb0, 0x0 ;  /* 0x00008000000079c5 */ /* 0x000fe40000010000 */
[----:B------:R-:W-:-:S01]  /*3200*/  FADD R226, R88, R226 ;  /* 0x000000e258e27221 */ /* 0x000fc20000000000 */
[----:B------:R-:W-:Y:S01]  /*3210*/  FADD R225, R89, R225 ;  /* 0x000000e159e17221 */ /* 0x000fe20000000000 */
[----:B------:R1:W-:Y:S01]  /*3220*/  STL [R1+0x90], R227 ;  /* 0x000090e301007387 */ /* 0x0003e20000100800 */
[----:B------:R-:W-:-:S01]  /*3230*/  FADD R224, R90, R224 ;  /* 0x000000e05ae07221 */ /* 0x000fc20000000000 */
[----:B------:R-:W-:Y:S01]  /*3240*/  FADD R223, R91, R223 ;  /* 0x000000df5bdf7221 */ /* 0x000fe20000000000 */
[----:B------:R-:W-:-:S01]  /*3250*/  FADD R222, R92, R222 ;  /* 0x000000de5cde7221 */ /* 0x000fc20000000000 */
[----:B------:R-:W-:Y:S01]  /*3260*/  FADD R221, R93, R221 ;  /* 0x000000dd5ddd7221 */ /* 0x000fe20000000000 */
[----:B-1----:R-:W4:Y:S04]  /*3270*/  LDL.LU R227, [R1+0x30] ;  /* 0x0000300001e37983 */ /* 0x002f280000300800 */
[----:B------:R1:W-:Y:S01]  /*3280*/  STL [R1+0x94], R226 ;  /* 0x000094e201007387 */ /* 0x0003e20000100800 */
[----:B------:R-:W-:-:S01]  /*3290*/  FADD R220, R94, R220 ;  /* 0x000000dc5edc7221 */ /* 0x000fc20000000000 */
[----:B------:R-:W-:-:S02]  /*32a0*/  FADD R219, R95, R219 ;  /* 0x000000db5fdb7221 */ /* 0x000fc40000000000 */
[----:B-1----:R-:W2:Y:S04]  /*32b0*/  LDL.LU R226, [R1+0x2c] ;  /* 0x00002c0001e27983 */ /* 0x002ea80000300800 */
[----:B------:R1:W-:Y:S01]  /*32c0*/  STL [R1+0x98], R225 ;  /* 0x000098e101007387 */ /* 0x0003e20000100800 */
[----:B------:R-:W-:-:S03]  /*32d0*/  FADD R218, R96, R218 ;  /* 0x000000da60da7221 */ /* 0x000fc60000000000 */
[----:B-1----:R-:W3:Y:S04]  /*32e0*/  LDL.LU R225, [R1+0x28] ;  /* 0x0000280001e17983 */ /* 0x002ee80000300800 */
        /* <DEDUP_REMOVED lines=9> */
[----:B------:R1:W-:Y:S04]  /*3380*/  STL [R1+0xa8], R221 ;  /* 0x0000a8dd01007387 */ /* 0x0003e80000100800 */
        /* <DEDUP_REMOVED lines=12> */
[----:B-1----:R-:W3:Y:S01]  /*3450*/  LDL.LU R215, [R1] ;  /* 0x0000000001d77983 */ /* 0x002ee20000300800 */
[----:B------:R-:W-:-:S01]  /*3460*/  FADD R214, R100, R214 ;  /* 0x000000d664d67221 */ /* 0x000fc20000000000 */
[----:B------:R-:W-:Y:S01]  /*3470*/  FADD R213, R101, R213 ;  /* 0x000000d565d57221 */ /* 0x000fe20000000000 */
[----:B------:R-:W-:-:S01]  /*3480*/  FADD R212, R102, R212 ;  /* 0x000000d466d47221 */ /* 0x000fc20000000000 */
[----:B------:R-:W-:Y:S01]  /*3490*/  FADD R211, R103, R211 ;  /* 0x000000d367d37221 */ /* 0x000fe20000000000 */
[----:B------:R-:W-:-:S01]  /*34a0*/  FADD R210, R104, R210 ;  /* 0x000000d268d27221 */ /* 0x000fc20000000000 */
[----:B------:R-:W-:Y:S01]  /*34b0*/  STL [R1+0xc4], R214 ;  /* 0x0000c4d601007387 */ /* 0x000fe20000100800 */
        /* <DEDUP_REMOVED lines=11> */
[----:B------:R1:W-:Y:S01]  /*3570*/  STL [R1+0xd0], R211 ;  /* 0x0000d0d301007387 */ /* 0x0003e20000100800 */
[----:B------:R-:W-:-:S01]  /*3580*/  FADD R200, R114, R200 ;  /* 0x000000c872c87221 */ /* 0x000fc20000000000 */
[----:B------:R-:W-:Y:S01]  /*3590*/  FADD R199, R115, R199 ;  /* 0x000000c773c77221 */ /* 0x000fe20000000000 */
        /* <DEDUP_REMOVED lines=69> */
[----:B-----5:R-:W-:Y:S01]  /*39f0*/  FADD R0, R57, R0 ;  /* 0x0000000039007221 */ /* 0x020fe20000000000 */
[----:B----4-:R-:W-:-:S01]  /*3a00*/  FADD R227, R70, R227 ;  /* 0x000000e346e37221 */ /* 0x010fc20000000000 */
[----:B--2---:R-:W-:Y:S01]  /*3a10*/  FADD R226, R69, R226 ;  /* 0x000000e245e27221 */ /* 0x004fe20000000000 */
[----:B---3--:R-:W-:-:S01]  /*3a20*/  FADD R225, R68, R225 ;  /* 0x000000e144e17221 */ /* 0x008fc20000000000 */
        /* <DEDUP_REMOVED lines=9> */
[----:B------:R-:W-:-:S05]  /*3ac0*/  FADD R215, R58, R215 ;  /* 0x000000d73ad77221 */ /* 0x000fca0000000000 */
[----:B------:R2:W-:Y:S04]  /*3ad0*/  STL [R1], R215 ;  /* 0x000000d701007387 */ /* 0x0005e80000100800 */
[----:B------:R3:W-:Y:S04]  /*3ae0*/  STL [R1+0x4], R216 ;  /* 0x000004d801007387 */ /* 0x0007e80000100800 */
        /* <DEDUP_REMOVED lines=8> */
[----:B-1----:R-:W4:Y:S04]  /*3b70*/  LDL.LU R211, [R1+0x34] ;  /* 0x0000340001d37983 */ /* 0x002f280000300800 */
[----:B------:R1:W-:Y:S04]  /*3b80*/  STL [R1+0x28], R225 ;  /* 0x000028e101007387 */ /* 0x0003e80000100800 */
[----:B------:R-:W4:Y:S04]  /*3b90*/  LDL.LU R212, [R1+0x38] ;  /* 0x0000380001d47983 */ /* 0x000f280000300800 */
[----:B------:R1:W-:Y:S04]  /*3ba0*/  STL [R1+0x2c], R226 ;  /* 0x00002ce201007387 */ /* 0x0003e80000100800 */
[----:B------:R-:W4:Y:S04]  /*3bb0*/  LDL.LU R213, [R1+0x3c] ;  /* 0x00003c0001d57983 */ /* 0x000f280000300800 */
[----:B------:R1:W-:Y:S04]  /*3bc0*/  STL [R1+0x30], R227 ;  /* 0x000030e301007387 */ /* 0x0003e80000100800 */
[----:B------:R-:W4:Y:S04]  /*3bd0*/  LDL.LU R214, [R1+0x40] ;  /* 0x0000400001d67983 */ /* 0x000f280000300800 */
[----:B--2---:R-:W2:Y:S04]  /*3be0*/  LDL.LU R215, [R1+0x44] ;  /* 0x0000440001d77983 */ /* 0x004ea80000300800 */
[----:B---3--:R-:W3:Y:S04]  /*3bf0*/  LDL.LU R216, [R1+0x48] ;  /* 0x0000480001d87983 */ /* 0x008ee80000300800 */
[----:B----4-:R-:W4:Y:S04]  /*3c00*/  LDL.LU R217, [R1+0x4c] ;  /* 0x00004c0001d97983 */ /* 0x010f280000300800 */
[----:B0-----:R-:W4:Y:S04]  /*3c10*/  LDL.LU R218, [R1+0x50] ;  /* 0x0000500001da7983 */ /* 0x001f280000300800 */
[----:B------:R-:W4:Y:S04]  /*3c20*/  LDL.LU R219, [R1+0x54] ;  /* 0x0000540001db7983 */ /* 0x000f280000300800 */
[----:B------:R-:W4:Y:S04]  /*3c30*/  LDL.LU R220, [R1+0x58] ;  /* 0x0000580001dc7983 */ /* 0x000f280000300800 */
[----:B------:R-:W4:Y:S04]  /*3c40*/  LDL.LU R221, [R1+0x5c] ;  /* 0x00005c0001dd7983 */ /* 0x000f280000300800 */
[----:B------:R-:W4:Y:S04]  /*3c50*/  LDL.LU R222, [R1+0x60] ;  /* 0x0000600001de7983 */ /* 0x000f280000300800 */
[----:B------:R-:W4:Y:S04]  /*3c60*/  LDL.LU R223, [R1+0x64] ;  /* 0x0000640001df7983 */ /* 0x000f280000300800 */
[----:B------:R-:W4:Y:S04]  /*3c70*/  LDL.LU R224, [R1+0x68] ;  /* 0x0000680001e07983 */ /* 0x000f280000300800 */
[----:B-1----:R-:W4:Y:S04]  /*3c80*/  LDL.LU R225, [R1+0x6c] ;  /* 0x00006c0001e17983 */ /* 0x002f280000300800 */
[----:B------:R-:W4:Y:S04]  /*3c90*/  LDL.LU R226, [R1+0x70] ;  /* 0x0000700001e27983 */ /* 0x000f280000300800 */
[----:B------:R-:W4:Y:S01]  /*3ca0*/  LDL.LU R227, [R1+0x74] ;  /* 0x0000740001e37983 */ /* 0x000f220000300800 */
[----:B------:R-:W-:-:S05]  /*3cb0*/  FADD R211, R71, R211 ;  /* 0x000000d347d37221 */ /* 0x000fca0000000000 */
[----:B------:R0:W-:Y:S01]  /*3cc0*/  STL [R1+0x34], R211 ;  /* 0x000034d301007387 */ /* 0x0001e20000100800 */
[----:B------:R-:W-:-:S03]  /*3cd0*/  FADD R212, R72, R212 ;  /* 0x000000d448d47221 */ /* 0x000fc60000000000 */
[----:B0-----:R1:W5:Y:S01]  /*3ce0*/  LDL.LU R211, [R1+0xd0] ;  /* 0x0000d00001d37983 */ /* 0x0013620000300800 */
[----:B------:R-:W-:-:S03]  /*3cf0*/  FADD R213, R73, R213 ;  /* 0x000000d549d57221 */ /* 0x000fc60000000000 */
[----:B------:R0:W-:Y:S01]  /*3d00*/  STL [R1+0x38], R212 ;  /* 0x000038d401007387 */ /* 0x0001e20000100800 */
[----:B------:R-:W-:-:S01]  /*3d10*/  FADD R214, R74, R214 ;  /* 0x000000d64ad67221 */ /* 0x000fc20000000000 */
[----:B--2---:R-:W-:Y:S02]  /*3d20*/  FADD R215, R75, R215 ;  /* 0x000000d74bd77221 */ /* 0x004fe40000000000 */
[----:B0-----:R1:W5:Y:S01]  /*3d30*/  LDL.LU R212, [R1+0xcc] ;  /* 0x0000cc0001d47983 */ /* 0x0013620000300800 */
[----:B---3--:R-:W-:-:S03]  /*3d40*/  FADD R216, R76, R216 ;  /* 0x000000d84cd87221 */ /* 0x008fc60000000000 */
[----:B------:R0:W-:Y:S01]  /*3d50*/  STL [R1+0x3c], R213 ;  /* 0x00003cd501007387 */ /* 0x0001e20000100800 */
[----:B----4-:R-:W-:-:S03]  /*3d60*/  FADD R217, R77, R217 ;  /* 0x000000d94dd97221 */ /* 0x010fc60000000000 */
[----:B0-----:R1:W5:Y:S01]  /*3d70*/  LDL.LU R213, [R1+0xc8] ;  /* 0x0000c80001d57983 */ /* 0x0013620000300800 */
[----:B------:R-:W-:-:S03]  /*3d80*/  FADD R218, R78, R218 ;  /* 0x000000da4eda7221 */ /* 0x000fc60000000000 */
[----:B------:R0:W-:Y:S01]  /*3d90*/  STL [R1+0x40], R214 ;  /* 0x000040d601007387 */ /* 0x0001e20000100800 */
[----:B------:R-:W-:-:S01]  /*3da0*/  FADD R219, R79, R219 ;  /* 0x000000db4fdb7221 */ /* 0x000fc20000000000 */
[----:B------:R-:W-:Y:S02]  /*3db0*/  FADD R220, R80, R220 ;  /* 0x000000dc50dc7221 */ /* 0x000fe40000000000 */
[----:B0-----:R1:W5:Y:S04]  /*3dc0*/  LDL.LU R214, [R1+0xc4] ;  /* 0x0000c40001d67983 */ /* 0x0013680000300800 */
[----:B------:R0:W-:Y:S01]  /*3dd0*/  STL [R1+0x44], R215 ;  /* 0x000044d701007387 */ /* 0x0001e20000100800 */
[----:B------:R-:W-:-:S01]  /*3de0*/  FADD R221, R81, R221 ;  /* 0x000000dd51dd7221 */ /* 0x000fc20000000000 */
[----:B------:R-:W-:-:S02]  /*3df0*/  FADD R222, R82, R222 ;  /* 0x000000de52de7221 */ /* 0x000fc40000000000 */
[----:B0-----:R1:W5:Y:S04]  /*3e00*/  LDL.LU R215, [R1+0xc0] ;  /* 0x0000c00001d77983 */ /* 0x0013680000300800 */
[----:B------:R0:W-:Y:S01]  /*3e10*/  STL [R1+0x48], R216 ;  /* 0x000048d801007387 */ /* 0x0001e20000100800 */
[----:B------:R-:W-:-:S03]  /*3e20*/  FADD R223, R83, R223 ;  /* 0x000000df53df7221 */ /* 0x000fc60000000000 */
        /* <DEDUP_REMOVED lines=13> */
[----:B------:R0:W-:Y:S04]  /*3f00*/  STL [R1+0x5c], R221 ;  /* 0x00005cdd01007387 */ /* 0x0001e80000100800 */
        /* <DEDUP_REMOVED lines=12> */
[----:B0-----:R1:W5:Y:S01]  /*3fd0*/  LDL.LU R227, [R1+0x90] ;  /* 0x0000900001e37983 */ /* 0x0013620000300800 */
[----:B------:R-:W-:-:S05]  /*3fe0*/  UMOV UR6, URZ ;  /* 0x0000003f00067c82 */ /* 0x000fca0008000000 */
.L_x_28:
[----:B------:R-:W-:Y:S05]  /*3ff0*/  @!P1 BRA `(.L_x_29) ;  /* 0x0000000000049947 */ /* 0x000fea0003800000 */
[----:B------:R-:W-:Y:S01]  /*4000*/  BPT.TRAP 0x1 ;  /* 0x000000040000795c */ /* 0x000fe20000300000 */
.L_x_29:
[----:B------:R4:W-:Y:S04]  /*4010*/  STL [R1+0x94], R2 ;  /* 0x0000940201007387 */ /* 0x0009e80000100800 */
[----:B----4-:R-:W4:Y:S04]  /*4020*/  LDL R2, [R1+0x78] ;  /* 0x0000780001027983 */ /* 0x010f280000100800 */
[----:B-----5:R0:W-:Y:S04]  /*4030*/  STL [R1+0x90], R0 ;  /* 0x0000900001007387 */ /* 0x0201e80000100800 */
[----:B0-----:R-:W2:Y:S01]  /*4040*/  LDL R0, [R1+0x7c] ;  /* 0x00007c0001007983 */ /* 0x001ea20000100800 */
[----:B------:R-:W-:Y:S01]  /*4050*/  IMAD.U32 R229, RZ, RZ, UR19 ;  /* 0x00000013ffe57e24 */ /* 0x000fe2000f8e00ff */
[----:B----4-:R-:W-:-:S02]  /*4060*/  ISETP.NE.AND P0, PT, R2, RZ, PT ;  /* 0x000000ff0200720c */ /* 0x010fc40003f05270 */
[----:B------:R0:W5:Y:S11]  /*4070*/  LDL.LU R2, [R1+0x94] ;  /* 0x0000940001027983 */ /* 0x0001760000300800 */
[----:B------:R-:W-:-:S05]  /*4080*/  @P0 LEA R229, R229, UR14, 0x3 ;  /* 0x0000000ee5e50c11 */ /* 0x000fca000f8e18ff */
[----:B------:R-:W-:-:S05]  /*4090*/  @P0 VIADD R229, R229, 0x28 ;  /* 0x00000028e5e50836 */ /* 0x000fca0000000000 */
[----:B--2---:R-:W-:Y:S02]  /*40a0*/  @P0 PRMT R229, R0, 0x654, R229 ;  /* 0x0000065400e50816 */ /* 0x004fe400000000e5 */
[----:B------:R0:W5:Y:S01]  /*40b0*/  LDL.LU R0, [R1+0x90] ;  /* 0x0000900001007983 */ /* 0x0001620000300800 */
[----:B------:R-:W-:Y:S01]  /*40c0*/  UISETP.GT.U32.AND UP0, UPT, UR13, 0x1, UPT ;  /* 0x000000010d00788c */ /* 0x000fe2000bf04070 */
[----:B------:R0:W-:Y:S05]  /*40d0*/  @P0 SYNCS.ARRIVE.TRANS64.RED.A1T0 RZ, [R229+URZ], RZ ;  /* 0x000000ffe5ff09a7 */ /* 0x0001ea000810043f */
[----:B------:R-:W-:-:S13]  /*40e0*/  PLOP3.LUT P0, PT, PT, PT, UP0, 0x80, 0x0 ;  /* 0x000000000000781c */ /* 0x000fda0003f0f008 */
[----:B0-----:R-:W-:Y:S05]  /*40f0*/  @P0 BRA `(.L_x_30) ;  /* 0x0000000000040947 */ /* 0x001fea0003800000 */
[----:B------:R-:W-:Y:S01]  /*4100*/  BPT.TRAP 0x1 ;  /* 0x000000040000795c */ /* 0x000fe20000300000 */
.L_x_30:
[----:B------:R-:W-:Y:S01]  /*4110*/  UIADD3 UR18, UR18, 0x1, URZ ;  /* 0x0000000112127890 */ /* 0x000fe2000fffe03f */
[C---:B------:R-:W-:Y:S01]  /*4120*/  ISETP.GT.AND P0, PT, R228.reuse, 0x1, PT ;  /* 0x00000001e400780c */ /* 0x040fe20003f04270 */
[----:B------:R-:W-:Y:S01]  /*4130*/  UIADD3 UR19, UR19, 0x1, URZ ;  /* 0x0000000113137890 */ /* 0x000fe2000fffe03f */
[----:B------:R-:W-:Y:S01]  /*4140*/  VIADD R228, R228, 0xffffffff ;  /* 0xffffffffe4e47836 */ /* 0x000fe20000000000 */
[----:B------:R-:W-:Y:S02]  /*4150*/  UISETP.NE.AND UP0, UPT, UR18, 0x5, UPT ;  /* 0x000000051200788c */ /* 0x000fe4000bf05270 */
[----:B------:R-:W-:Y:S02]  /*4160*/  UISETP.NE.AND UP1, UPT, UR19, 0x5, UPT ;  /* 0x000000051300788c */ /* 0x000fe4000bf25270 */
[----:B------:R-:W-:Y:S02]  /*4170*/  USEL UR8, URZ, 0x1, UP0 ;  /* 0x000000013f087887 */ /* 0x000fe40008000000 */
[----:B------:R-:W-:-:S02]  /*4180*/  USEL UR18, UR18, URZ, UP0 ;  /* 0x0000003f12127287 */ /* 0x000fc40008000000 */
[----:B------:R-:W-:Y:S02]  /*4190*/  USEL UR19, UR19, URZ, UP1 ;  /* 0x0000003f13137287 */ /* 0x000fe40008800000 */
[----:B------:R-:W-:Y:S01]  /*41a0*/  LOP3.LUT R227, R227, UR8, RZ, 0x3c, !PT ;  /* 0x00000008e3e37c12 */ /* 0x000fe2000f8e3cff */
[----:B------:R-:W-:Y:S01]  /*41b0*/  UMOV UR8, 0x1 ;  /* 0x0000000100087882 */ /* 0x000fe20000000000 */
[----:B------:R-:W-:Y:S08]  /*41c0*/  @P0 BRA `(.L_x_31) ;  /* 0xffffffec00700947 */ /* 0x000ff0000383ffff */
.L_x_23:
[----:B------:R-:W-:-:S04]  /*41d0*/  UISETP.NE.AND UP0, UPT, UR6, URZ, UPT ;  /* 0x0000003f0600728c */ /* 0x000fc8000bf05270 */
[----:B------:R-:W-:-:S06]  /*41e0*/  USEL UR6, URZ, 0x1, !UP0 ;  /* 0x000000013f067887 */ /* 0x000fcc000c000000 */
[----:B------:R-:W-:-:S13]  /*41f0*/  ISETP.NE.AND P0, PT, RZ, UR6, PT ;  /* 0x00000006ff007c0c */ /* 0x000fda000bf05270 */
[----:B------:R-:W-:Y:S05]  /*4200*/  @!P0 BRA `(.L_x_32) ;  /* 0x0000000c00dc8947 */ /* 0x000fea0003800000 */
[----:B------:R-:W4:Y:S04]  /*4210*/  LDL.LU R227, [R1+0x74] ;  /* 0x0000740001e37983 */ /* 0x000f280000300800 */
[----:B----4-:R0:W-:Y:S04]  /*4220*/  STL [R1+0x90], R227 ;  /* 0x000090e301007387 */ /* 0x0101e80000100800 */
[----:B0-----:R-:W4:Y:S04]  /*4230*/  LDL.LU R227, [R1+0x70] ;  /* 0x0000700001e37983 */ /* 0x001f280000300800 */
        /* <DEDUP_REMOVED lines=55> */
[----:B0-----:R-:W4:Y:S01]  /*45b0*/  LDL.LU R227, [R1] ;  /* 0x0000000001e37983 */ /* 0x001f220000300800 */
[----:B------:R-:W-:-:S02]  /*45c0*/  WARPGROUP.DEPBAR.LE gsb0, 0x0 ;  /* 0x00008000000079c5 */ /* 0x000fc40000010000 */
[----:B------:R-:W-:Y:S01]  /*45d0*/  FADD R226, R88, R226 ;  /* 0x000000e258e27221 */ /* 0x000fe20000000000 */
        /* <DEDUP_REMOVED lines=95> */
[----:B-----5:R-:W-:Y:S01]  /*4bd0*/  FADD R2, R56, R2 ;  /* 0x0000000238027221 */ /* 0x020fe20000000000 */
[----:B------:R-:W-:Y:S01]  /*4be0*/  FADD R0, R57, R0 ;  /* 0x0000000039007221 */ /* 0x000fe20000000000 */
[----:B----4-:R-:W-:-:S05]  /*4bf0*/  FADD R227, R58, R227 ;  /* 0x000000e33ae37221 */ /* 0x010fca0000000000 */
[----:B------:R0:W-:Y:S04]  /*4c00*/  STL [R1], R227 ;  /* 0x000000e301007387 */ /* 0x0001e80000100800 */
[----:B0-----:R-:W4:Y:S02]  /*4c10*/  LDL.LU R227, [R1+0x100] ;  /* 0x0001000001e37983 */ /* 0x001f240000300800 */
[----:B----4-:R-:W-:-:S05]  /*4c20*/  FADD R227, R59, R227 ;  /* 0x000000e33be37221 */ /* 0x010fca0000000000 */
[----:B------:R0:W-:Y:S04]  /*4c30*/  STL [R1+0x4], R227 ;  /* 0x000004e301007387 */ /* 0x0001e80000100800 */
        /* <DEDUP_REMOVED lines=83> */
[----:B------:R0:W-:Y:S02]  /*5170*/  STL [R1+0x74], R227 ;  /* 0x000074e301007387 */ /* 0x0001e40000100800 */
.L_x_32:
[----:B------:R-:W-:Y:S02]  /*5180*/  WARPGROUP.DEPBAR.LE gsb0, 0x0 ;  /* 0x00008000000079c5 */ /* 0x000fe40000010000 */
[----:B------:R-:W4:Y:S02]  /*5190*/  LDC R24, c[0x0][0x28c] ;  /* 0x0000a300ff187b82 */ /* 0x000f240000000800 */
[----:B----4-:R-:W-:-:S13]  /*51a0*/  ISETP.GE.AND P0, PT, R24, 0x1, PT ;  /* 0x000000011800780c */ /* 0x010fda0003f06270 */
[----:B------:R-:W-:Y:S05]  /*51b0*/  @!P0 BRA `(.L_x_33) ;  /* 0x0000000000648947 */ /* 0x000fea0003800000 */
[----:B------:R-:W-:-:S06]  /*51c0*/  UISETP.NE.AND UP0, UPT, UR23, 0x3, UPT ;  /* 0x000000031700788c */ /* 0x000fcc000bf05270 */
[----:B------:R-:W-:-:S13]  /*51d0*/  PLOP3.LUT P0, PT, PT, PT, UP0, 0x80, 0x0 ;  /* 0x000000000000781c */ /* 0x000fda0003f0f008 */
[----:B------:R-:W-:Y:S05]  /*51e0*/  @!P0 BRA `(.L_x_34) ;  /* 0x0000000000048947 */ /* 0x000fea0003800000 */
[----:B------:R-:W-:Y:S01]  /*51f0*/  BPT.TRAP 0x1 ;  /* 0x000000040000795c */ /* 0x000fe20000300000 */
.L_x_34:
[----:B0-----:R-:W4:Y:S01]  /*5200*/  LDL R227, [R1+0x78] ;  /* 0x0000780001e37983 */ /* 0x001f220000100800 */
[----:B------:R-:W-:Y:S01]  /*5210*/  BSSY B0, `(.L_x_35) ;  /* 0x000000f000007945 */ /* 0x000fe20003800000 */
[----:B----4-:R-:W-:-:S13]  /*5220*/  ISETP.NE.AND P0, PT, R227, RZ, PT ;  /* 0x000000ffe300720c */ /* 0x010fda0003f05270 */
[----:B------:R-:W-:Y:S05]  /*5230*/  @!P0 BRA `(.L_x_36) ;  /* 0x0000000000308947 */ /* 0x000fea0003800000 */
[----:B------:R-:W4:Y:S01]  /*5240*/  LDL R227, [R1+0x7c] ;  /* 0x00007c0001e37983 */ /* 0x000f220000100800 */
[----:B------:R-:W-:-:S04]  /*5250*/  UISETP.LT.AND UP0, UPT, UR12, 0x1, UPT ;  /* 0x000000010c00788c */ /* 0x000fc8000bf01270 */
[----:B------:R-:W-:-:S04]  /*5260*/  USEL UR8, UR12, 0x1, UP0 ;  /* 0x000000010c087887 */ /* 0x000fc80008000000 */
[----:B------:R-:W-:-:S04]  /*5270*/  UIADD3 UR8, UR5, UR12, -UR8 ;  /* 0x0000000c05087290 */ /* 0x000fc8000fffe808 */
[----:B------:R-:W-:-:S04]  /*5280*/  UIMAD.WIDE.U32 UR6, UR8, -0x33333333, URZ ;  /* 0xcccccccd080678a5 */ /* 0x000fc8000f8e003f */
[----:B------:R-:W-:-:S04]  /*5290*/  USHF.R.U32.HI UR6, URZ, 0x2, UR7 ;  /* 0x000000023f067899 */ /* 0x000fc80008011607 */
[----:B------:R-:W-:-:S04]  /*52a0*/  UIMAD UR8, UR6, -0x5, UR8 ;  /* 0xfffffffb060878a4 */ /* 0x000fc8000f8e0208 */
[----:B------:R-:W-:-:S04]  /*52b0*/  ULEA UR8, UR8, UR14, 0x3 ;  /* 0x0000000e08087291 */ /* 0x000fc8000f8e183f */
[----:B------:R-:W-:-:S06]  /*52c0*/  UIADD3 UR8, UR8, 0x28, URZ ;  /* 0x0000002808087890 */ /* 0x000fcc000fffe03f */
[----:B------:R-:W-:-:S05]  /*52d0*/  IMAD.U32 R24, RZ, RZ, UR8 ;  /* 0x00000008ff187e24 */ /* 0x000fca000f8e00ff */
[----:B----4-:R-:W-:-:S04]  /*52e0*/  PRMT R24, R227, 0x654, R24 ;  /* 0x00000654e3187816 */ /* 0x010fc80000000018 */
[----:B------:R0:W-:Y:S03]  /*52f0*/  SYNCS.ARRIVE.TRANS64.RED.A1T0 RZ, [R24+URZ], RZ ;  /* 0x000000ff18ff79a7 */ /* 0x0001e6000810043f */
.L_x_36:
[----:B------:R-:W-:Y:S05]  /*5300*/  BSYNC B0 ;  /* 0x0000000000007941 */ /* 0x000fea0003800000 */
.L_x_35:
[----:B------:R-:W-:-:S06]  /*5310*/  UISETP.GT.U32.AND UP0, UPT, UR13, 0x1, UPT ;  /* 0x000000010d00788c */ /* 0x000fcc000bf04070 */
[----:B------:R-:W-:-:S13]  /*5320*/  PLOP3.LUT P0, PT, PT, PT, UP0, 0x80, 0x0 ;  /* 0x000000000000781c */ /* 0x000fda0003f0f008 */
[----:B------:R-:W-:Y:S05]  /*5330*/  @P0 BRA `(.L_x_33) ;  /* 0x0000000000040947 */ /* 0x000fea0003800000 */
[----:B------:R-:W-:Y:S01]  /*5340*/  BPT.TRAP 0x1 ;  /* 0x000000040000795c */ /* 0x000fe20000300000 */
.L_x_33:
[----:B-----5:R4:W-:Y:S01]  /*5350*/  STL [R1+0x94], R2 ;  /* 0x0000940201007387 */ /* 0x0209e20000100800 */
[----:B------:R-:W1:Y:S01]  /*5360*/  LDC R29, c[0x0][0x288] ;  /* 0x0000a200ff1d7b82 */ /* 0x000e620000000800 */
[----:B------:R-:W-:Y:S02]  /*5370*/  UIADD3 UR9, UR12, UR5, URZ ;  /* 0x000000050c097290 */ /* 0x000fe4000fffe03f */
[----:B------:R-:W-:Y:S01]  /*5380*/  USHF.R.S32.HI UR10, URZ, 0x1f, UR22 ;  /* 0x0000001f3f0a7899 */ /* 0x000fe20008011416 */
[----:B------:R-:W-:Y:S01]  /*5390*/  ULDC.64 UR6, c[0x0][0x5d0] ;  /* 0x0001740000067ab9 */ /* 0x000fe20000000a00 */
[----:B------:R-:W-:Y:S01]  /*53a0*/  ULDC UR11, c[0x0][0x284] ;  /* 0x0000a100000b7ab9 */ /* 0x000fe20000000800 */
[----:B----4-:R-:W4:Y:S04]  /*53b0*/  LDL.LU R2, [R1+0x88] ;  /* 0x0000880001027983 */ /* 0x010f280000300800 */
[----:B------:R2:W-:Y:S04]  /*53c0*/  STL [R1+0x90], R0 ;  /* 0x0000900001007387 */ /* 0x0005e80000100800 */
[----:B0-----:R-:W3:Y:S01]  /*53d0*/  LDL.LU R227, [R1+0x8c] ;  /* 0x00008c0001e37983 */ /* 0x001ee20000300800 */
[----:B--2---:R-:W0:Y:S02]  /*53e0*/  S2R R0, SR_TID.X ;  /* 0x0000000000007919 */ /* 0x004e240000002100 */
[----:B0-----:R-:W-:-:S02]  /*53f0*/  SHF.R.U32.HI R24, RZ, 0x2, R0 ;  /* 0x00000002ff187819 */ /* 0x001fc40000011600 */
[----:B------:R-:W-:Y:S02]  /*5400*/  LOP3.LUT R26, R0, 0x60, RZ, 0xc0, !PT ;  /* 0x00000060001a7812 */ /* 0x000fe400078ec0ff */
[----:B------:R-:W-:Y:S02]  /*5410*/  SHF.R.U32.HI R27, RZ, 0x7, R0 ;  /* 0x00000007ff1b7819 */ /* 0x000fe40000011600 */
[----:B------:R-:W-:Y:S02]  /*5420*/  LOP3.LUT R25, R24, 0x7, RZ, 0xc0, !PT ;  /* 0x0000000718197812 */ /* 0x000fe400078ec0ff */
[----:B------:R-:W-:Y:S02]  /*5430*/  SHF.R.U32.HI R28, RZ, 0x1, R26 ;  /* 0x00000001ff1c7819 */ /* 0x000fe4000001161a */
[----:B------:R-:W-:Y:S02]  /*5440*/  LOP3.LUT R24, R27, 0x1, RZ, 0xc0, !PT ;  /* 0x000000011b187812 */ /* 0x000fe400078ec0ff */
[----:B------:R-:W-:Y:S01]  /*5450*/  IADD3 R27, RZ, -R28, -R25 ;  /* 0x8000001cff1b7210 */ /* 0x000fe20007ffe819 */
[----:B------:R-:W-:-:S02]  /*5460*/  IMAD.SHL.U32 R32, R0, 0x2, RZ ;  /* 0x0000000200207824 */ /* 0x000fc400078e00ff */
[C---:B------:R-:W-:Y:S02]  /*5470*/  IMAD.SHL.U32 R26, R24.reuse, 0x40, RZ ;  /* 0x00000040181a7824 */ /* 0x040fe400078e00ff */
[----:B------:R-:W-:Y:S01]  /*5480*/  IMAD R42, R24, -0x40, R27 ;  /* 0xffffffc0182a7824 */ /* 0x000fe200078e021b */
[----:B------:R-:W-:Y:S01]  /*5490*/  LOP3.LUT R24, R0, 0x3, RZ, 0xc0, !PT ;  /* 0x0000000300187812 */ /* 0x000fe200078ec0ff */
[----:B----4-:R-:W-:Y:S02]  /*54a0*/  IMAD.SHL.U32 R41, R2, 0x80, RZ ;  /* 0x0000008002297824 */ /* 0x010fe400078e00ff */
[----:B------:R0:W5:Y:S04]  /*54b0*/  LDL.LU R2, [R1+0x94] ;  /* 0x0000940001027983 */ /* 0x0001680000300800 */
[----:B------:R0:W5:Y:S01]  /*54c0*/  LDL.LU R0, [R1+0x90] ;  /* 0x0000900001007983 */ /* 0x0001620000300800 */
[----:B------:R-:W-:Y:S01]  /*54d0*/  LOP3.LUT R43, R26, 0x40, R25, 0xe2, !PT ;  /* 0x000000401a2b7812 */ /* 0x000fe200078ee219 */
[----:B---3--:R-:W-:Y:S01]  /*54e0*/  IMAD.SHL.U32 R25, R227, 0x100, RZ ;  /* 0x00000100e3197824 */ /* 0x008fe200078e00ff */
[----:B------:R-:W-:Y:S01]  /*54f0*/  UISETP.GT.U32.AND UP0, UPT, UR9, 0x4, UPT ;  /* 0x000000040900788c */ /* 0x000fe2000bf04070 */
[C---:B-1----:R-:W-:Y:S01]  /*5500*/  ISETP.GE.AND P0, PT, R41.reuse, R29, PT ;  /* 0x0000001d2900720c */ /* 0x042fe20003f06270 */
[----:B------:R-:W-:Y:S01]  /*5510*/  UIMAD UR5, UR10, UR6, URZ ;  /* 0x000000060a0572a4 */ /* 0x000fe2000f8e023f */
[----:B------:R-:W-:Y:S01]  /*5520*/  LOP3.LUT R32, R41, 0x6, R32, 0xf8, !PT ;  /* 0x0000000629207812 */ /* 0x000fe200078ef820 */
[----:B------:R-:W-:Y:S01]  /*5530*/  UISETP.LT.U32.AND UP0, UPT, UR12, 0x5, UP0 ;  /* 0x000000050c00788c */ /* 0x000fe20008701070 */
[----:B------:R-:W-:Y:S01]  /*5540*/  ISETP.GE.OR P0, PT, R25, UR11, P0 ;  /* 0x0000000b19007c0c */ /* 0x000fe20008706670 */
[----:B------:R-:W-:Y:S01]  /*5550*/  UISETP.GE.U32.AND UP1, UPT, UR12, 0x5, UPT ;  /* 0x000000050c00788c */ /* 0x000fe2000bf26070 */
[----:B------:R-:W-:Y:S01]  /*5560*/  IMAD.U32 R27, RZ, RZ, UR6 ;  /* 0x00000006ff1b7e24 */ /* 0x000fe2000f8e00ff */
[----:B------:R-:W-:Y:S01]  /*5570*/  UIMAD UR8, UR22, UR7, UR5 ;  /* 0x00000007160872a4 */ /* 0x000fe2000f8e0205 */
[----:B------:R-:W-:Y:S01]  /*5580*/  SHF.R.S32.HI R33, RZ, 0x1f, R32 ;  /* 0x0000001fff217819 */ /* 0x000fe20000011420 */
[----:B------:R-:W-:-:S02]  /*5590*/  UIMAD.WIDE.U32 UR6, UR9, -0x33333333, URZ ;  /* 0xcccccccd090678a5 */ /* 0x000fc4000f8e003f */
[----:B------:R-:W-:Y:S02]  /*55a0*/  USEL UR5, URZ, 0x1, !UP0 ;  /* 0x000000013f057887 */ /* 0x000fe4000c000000 */
[----:B------:R-:W-:Y:S01]  /*55b0*/  USHF.R.U32.HI UR6, URZ, 0x2, UR7 ;  /* 0x000000023f067899 */ /* 0x000fe20008011607 */
[----:B------:R-:W-:Y:S01]  /*55c0*/  IMAD.WIDE.U32 R26, R27, UR22, R32 ;  /* 0x000000161b1a7c25 */ /* 0x000fe2000f8e0020 */
[----:B------:R-:W-:Y:S01]  /*55d0*/  ULOP3.LUT UR4, UR4, UR5, URZ, 0x3c, !UPT ;  /* 0x0000000504047292 */ /* 0x000fe2000f8e3c3f */
[----:B------:R-:W-:Y:S02]  /*55e0*/  IADD3 R42, -R25, UR11, R42 ;  /* 0x0000000b192a7c10 */ /* 0x000fe4000fffe12a */
[----:B------:R-:W-:Y:S01]  /*55f0*/  IMAD.WIDE R38, R227, 0x100, RZ ;  /* 0x00000100e3267825 */ /* 0x000fe200078e02ff */
[----:B------:R-:W-:Y:S02]  /*5600*/  UIMAD UR5, UR6, -0x5, UR9 ;  /* 0xfffffffb060578a4 */ /* 0x000fe4000f8e0209 */
[----:B------:R-:W-:Y:S01]  /*5610*/  @UP1 ULOP3.LUT UR4, UR4, 0x1, UR6, 0x78, !UPT ;  /* 0x0000000104041892 */ /* 0x000fe2000f8e7806 */
[----:B------:R-:W-:-:S02]  /*5620*/  IMAD R24, R24, -0x2, R29 ;  /* 0xfffffffe18187824 */ /* 0x000fc400078e021d */
[----:B------:R-:W-:Y:S01]  /*5630*/  VIADD R27, R27, UR8 ;  /* 0x000000081b1b7c36 */ /* 0x000fe20008000000 */
[----:B------:R-:W-:Y:S01]  /*5640*/  LOP3.LUT R43, R38, R43, R28, 0xfe, !PT ;  /* 0x0000002b262b7212 */ /* 0x000fe200078efe1c */
[----:B------:R-:W-:Y:S02]  /*5650*/  IMAD.IADD R41, R24, 0x1, -R41 ;  /* 0x0000000118297824 */ /* 0x000fe400078e0a29 */
[----:B------:R-:W-:Y:S01]  /*5660*/  IMAD.MOV.U32 R40, RZ, RZ, -0x1 ;  /* 0xffffffffff287424 */ /* 0x000fe200078e00ff */
[----:B0-----:R-:W-:Y:S06]  /*5670*/  @P0 BRA `(.L_x_37) ;  /* 0x0000008c00fc0947 */ /* 0x001fec0003800000 */
[----:B------:R-:W0:Y:S01]  /*5680*/  LDC.64 R28, c[0x0][0x5c8] ;  /* 0x00017200ff1c7b82 */ /* 0x000e220000000a00 */
[----:B------:R-:W-:Y:S01]  /*5690*/  ULDC.64 UR6, c[0x0][0x5c0] ;  /* 0x0001700000067ab9 */ /* 0x000fe20000000a00 */
[----:B------:R-:W-:Y:S01]  /*56a0*/  BSSY B0, `(.L_x_37) ;  /* 0x00008fc000007945 */ /* 0x000fe20003800000 */
[-C--:B0-----:R-:W-:Y:S01]  /*56b0*/  IMAD R24, R39, R28.reuse, RZ ;  /* 0x0000001c27187224 */ /* 0x081fe200078e02ff */
[----:B------:R-:W-:Y:S01]  /*56c0*/  SHF.L.U64.HI R34, R28, 0x3, R29 ;  /* 0x000000031c227819 */ /* 0x000fe2000001021d */
[----:B------:R-:W-:-:S04]  /*56d0*/  IMAD.WIDE.U32 R26, R43, R28, R26 ;  /* 0x0000001c2b1a7225 */ /* 0x000fc800078e001a */
[----:B------:R-:W-:Y:S01]  /*56e0*/  IMAD R25, R43, R29, R24 ;  /* 0x0000001d2b197224 */ /* 0x000fe200078e0218 */
[----:B------:R-:W-:Y:S01]  /*56f0*/  IADD3 R24, P3, R26, UR6, RZ ;  /* 0x000000061a187c10 */ /* 0x000fe2000ff7e0ff */
[C---:B------:R-:W-:Y:S01]  /*5700*/  IMAD.SHL.U32 R35, R28.reuse, 0x8, RZ ;  /* 0x000000081c237824 */ /* 0x040fe200078e00ff */
[----:B------:R-:W-:Y:S01]  /*5710*/  LEA R30, P2, R28, R26, 0x7 ;  /* 0x0000001a1c1e7211 */ /* 0x000fe200078438ff */
[----:B------:R-:W-:-:S03]  /*5720*/  IMAD.IADD R27, R27, 0x1, R25 ;  /* 0x000000011b1b7824 */ /* 0x000fc600078e0219 */
[----:B------:R-:W-:Y:S02]  /*5730*/  IADD3 R26, P1, P0, R26, UR6, R35 ;  /* 0x000000061a1a7c10 */ /* 0x000fe4000f83e023 */
[----:B------:R-:W-:Y:S02]  /*5740*/  IADD3.X R25, R27, UR7, RZ, P3, !PT ;  /* 0x000000071b197c10 */ /* 0x000fe40009ffe4ff */
[----:B------:R-:W-:Y:S02]  /*5750*/  FSETP.NEU.AND P3, PT, RZ, UR21, PT ;  /* 0x00000015ff007c0b */ /* 0x000fe4000bf6d000 */
[----:B------:R-:W-:Y:S02]  /*5760*/  LEA.HI.X R31, R28, R27, R29, 0x7, P2 ;  /* 0x0000001b1c1f7211 */ /* 0x000fe400010f3c1d */
[C---:B------:R-:W-:Y:S02]  /*5770*/  IADD3 R28, P2, R30.reuse, UR6, RZ ;  /* 0x000000061e1c7c10 */ /* 0x040fe4000ff5e0ff */
[----:B------:R-:W-:-:S02]  /*5780*/  IADD3 R30, P5, P6, R30, UR6, R35 ;  /* 0x000000061e1e7c10 */ /* 0x000fc4000febe023 */
[----:B------:R-:W-:Y:S02]  /*5790*/  IADD3.X R29, R31, UR7, RZ, P2, !PT ;  /* 0x000000071f1d7c10 */ /* 0x000fe400097fe4ff */
[--C-:B------:R-:W-:Y:S02]  /*57a0*/  IADD3.X R27, R27, UR7, R34.reuse, P1, P0 ;  /* 0x000000071b1b7c10 */ /* 0x100fe40008fe0422 */
[----:B------:R-:W-:Y:S01]  /*57b0*/  IADD3.X R31, R31, UR7, R34, P5, P6 ;  /* 0x000000071f1f7c10 */ /* 0x000fe2000afec422 */
[----:B------:R-:W-:Y:S06]  /*57c0*/  @!P3 BRA `(.L_x_38) ;  /* 0x0000006c001cb947 */ /* 0x000fec0003800000 */
[----:B------:R-:W-:Y:S01]  /*57d0*/  ULDC.64 UR8, c[0x0][0x5b8] ;  /* 0x00016e0000087ab9 */ /* 0x000fe20000000a00 */
[----:B------:R-:W-:Y:S01]  /*57e0*/  ISETP.GE.AND P0, PT, R42, 0x1, PT ;  /* 0x000000012a00780c */ /* 0x000fe20003f06270 */
[----:B------:R-:W-:Y:S02]  /*57f0*/  UIMAD UR6, UR10, UR8, URZ ;  /* 0x000000080a0672a4 */ /* 0x000fe4000f8e023f */
[----:B------:R-:W-:Y:S01]  /*5800*/  IMAD.U32 R35, RZ, RZ, UR8 ;  /* 0x00000008ff237e24 */ /* 0x000fe2000f8e00ff */
[----:B------:R-:W-:Y:S01]  /*5810*/  BSSY B1, `(.L_x_39) ;  /* 0x0000010000017945 */ /* 0x000fe20003800000 */
[----:B------:R-:W-:Y:S01]  /*5820*/  ISETP.LT.OR P3, PT, R41, 0x1, !P0 ;  /* 0x000000012900780c */ /* 0x000fe20004761670 */
[----:B------:R-:W-:Y:S02]  /*5830*/  UIMAD UR6, UR22, UR9, UR6 ;  /* 0x00000009160672a4 */ /* 0x000fe4000f8e0206 */
[----:B------:R-:W-:Y:S01]  /*5840*/  IMAD.WIDE.U32 R32, R35, UR22, R32 ;  /* 0x0000001623207c25 */ /* 0x000fe2000f8e0020 */
[----:B------:R-:W-:-:S03]  /*5850*/  ULDC.64 UR8, c[0x0][0x5a8] ;  /* 0x00016a0000087ab9 */ /* 0x000fc60000000a00 */
[----:B------:R-:W-:Y:S02]  /*5860*/  IMAD.MOV.U32 R36, RZ, RZ, R32 ;  /* 0x000000ffff247224 */ /* 0x000fe400078e0020 */
[----:B------:R-:W-:Y:S01]  /*5870*/  VIADD R37, R33, UR6 ;  /* 0x0000000621257c36 */ /* 0x000fe20008000000 */
[----:B------:R-:W-:Y:S02]  /*5880*/  ULDC.64 UR6, c[0x0][0x5b0] ;  /* 0x00016c0000067ab9 */ /* 0x000fe40000000a00 */
[----:B------:R-:W-:Y:S02]  /*5890*/  IMAD R34, R39, UR6, RZ ;  /* 0x0000000627227c24 */ /* 0x000fe4000f8e02ff */
[----:B------:R-:W-:-:S04]  /*58a0*/  IMAD.WIDE.U32 R32, R43, UR6, R36 ;  /* 0x000000062b207c25 */ /* 0x000fc8000f8e0024 */
[--C-:B------:R-:W-:Y:S01]  /*58b0*/  IMAD R35, R43, UR7, R34.reuse ;  /* 0x000000072b237c24 */ /* 0x100fe2000f8e0222 */
[----:B------:R-:W-:Y:S02]  /*58c0*/  IADD3 R32, P1, R32, UR8, RZ ;  /* 0x0000000820207c10 */ /* 0x000fe4000ff3e0ff */
[----:B------:R-:W-:Y:S02]  /*58d0*/  PRMT R34, RZ, 0x7610, R34 ;  /* 0x00007610ff227816 */ /* 0x000fe40000000022 */
[----:B------:R-:W-:Y:S01]  /*58e0*/  IADD3.X R33, R33, UR9, R35, P1, !PT ;  /* 0x0000000921217c10 */ /* 0x000fe20008ffe423 */
[----:B------:R-:W-:Y:S08]  /*58f0*/  @P3 BRA `(.L_x_40) ;  /* 0x0000000000043947 */ /* 0x000ff00003800000 */
[----:B------:R0:W5:Y:S02]  /*5900*/  LDG.E.U8 R34, desc[UR16][R32.64] ;  /* 0x0000001020227981 */ /* 0x000164000c1e1100 */
.L_x_40:
[----:B------:R-:W-:Y:S05]  /*5910*/  BSYNC B1 ;  /* 0x0000000000017941 */ /* 0x000fea0003800000 */
.L_x_39:
[----:B-----5:R-:W-:Y:S01]  /*5920*/  LOP3.LUT R34, R34, 0xff, RZ, 0xc0, !PT ;  /* 0x000000ff22227812 */ /* 0x020fe200078ec0ff */
[----:B------:R-:W-:Y:S01]  /*5930*/  BSSY B1, `(.L_x_41) ;  /* 0x000000b000017945 */ /* 0x000fe20003800000 */
[----:B------:R-:W-:Y:S02]  /*5940*/  ISETP.LT.OR P2, PT, R41, 0x2, !P0 ;  /* 0x000000022900780c */ /* 0x000fe40004741670 */
[----:B------:R-:W-:-:S05]  /*5950*/  F2FP.F16.E5M2.UNPACK_B R34, R34 ;  /* 0x00000022ff22723e */ /* 0x000fca00020004ff */
[----:B------:R-:W-:-:S05]  /*5960*/  HADD2.F32 R34, -RZ, R34.H0_H0 ;  /* 0x20000022ff227230 */ /* 0x000fca0000004100 */
[----:B------:R-:W-:Y:S01]  /*5970*/  FMUL R35, R34, UR21 ;  /* 0x0000001522237c20 */ /* 0x000fe20008400000 */
[----:B------:R-:W-:-:S03]  /*5980*/  PRMT R34, RZ, 0x7610, R34 ;  /* 0x00007610ff227816 */ /* 0x000fc60000000022 */
[----:B------:R-:W-:-:S05]  /*5990*/  FFMA R35, R226, UR20, R35 ;  /* 0x00000014e2237c23 */ /* 0x000fca0008000023 */
[----:B------:R-:W-:-:S05]  /*59a0*/  F2FP.SATFINITE.E5M2.F32.PACK_AB_MERGE_C R35, RZ, R35, RZ ;  /* 0x00000023ff23723e */ /* 0x000fca00048060ff */
[----:B------:R1:W-:Y:S01]  /*59b0*/  @!P3 STG.E.U8 desc[UR16][R24.64], R35 ;  /* 0x000000231800b986 */ /* 0x0003e2000c101110 */
[----:B------:R-:W-:Y:S05]  /*59c0*/  @P2 BRA `(.L_x_42) ;  /* 0x0000000000042947 */ /* 0x000fea0003800000 */
[----:B------:R2:W5:Y:S02]  /*59d0*/  LDG.E.U8 R34, desc[UR16][R32.64+0x1] ;  /* 0x0000011020227981 */ /* 0x000564000c1e1100 */
.L_x_42:
[----:B------:R-:W-:Y:S05]  /*59e0*/  BSYNC B1 ;  /* 0x0000000000017941 */ /* 0x000fea0003800000 */
.L_x_41:
[----:B-----5:R-:W-:Y:S01]  /*59f0*/  LOP3.LUT R34, R34, 0xff, RZ, 0xc0, !PT ;  /* 0x000000ff22227812 */ /* 0x020fe200078ec0ff */
[----:B------:R-:W-:Y:S01]  /*5a00*/  BSSY B1, `(.L_x_43) ;  /* 0x0000013000017945 */ /* 0x000fe20003800000 */
[----:B------:R-:W-:Y:S02]  /*5a10*/  IADD3 R45, P1, R43, 0x8, RZ ;  /* 0x000000082b2d7810 */ /* 0x000fe40007f3e0ff */
[----:B------:R-:W-:-:S03]  /*5a20*/  F2FP.F16.E5M2.UNPACK_B R34, R34 ;  /* 0x00000022ff22723e */ /* 0x000fc600020004ff */
[----:B-1----:R-:W-:Y:S01]  /*5a30*/  IMAD.X R35, RZ, RZ, R39, P1 ;  /* 0x000000ffff237224 */ /* 0x002fe200008e0627 */
[----:B------:R-:W-:Y:S01]  /*5a40*/  ISETP.GE.AND P1, PT, R42, 0x9, PT ;  /* 0x000000092a00780c */ /* 0x000fe20003f26270 */
[----:B------:R-:W-:Y:S02]  /*5a50*/  HADD2.F32 R34, -RZ, R34.H0_H0 ;  /* 0x20000022ff227230 */ /* 0x000fe40000004100 */
[----:B------:R-:W-:Y:S01]  /*5a60*/  IMAD R46, R35, UR6, RZ ;  /* 0x00000006232e7c24 */ /* 0x000fe2000f8e02ff */
[----:B------:R-:W-:Y:S02]  /*5a70*/  ISETP.LT.OR P5, PT, R41, 0x1, !P1 ;  /* 0x000000012900780c */ /* 0x000fe40004fa1670 */
[----:B------:R-:W-:Y:S01]  /*5a80*/  FMUL R44, R34, UR21 ;  /* 0x00000015222c7c20 */ /* 0x000fe20008400000 */
[----:B------:R-:W-:-:S04]  /*5a90*/  IMAD.WIDE.U32 R34, R45, UR6, R36 ;  /* 0x000000062d227c25 */ /* 0x000fc8000f8e0024 */
[----:B------:R-:W-:Y:S01]  /*5aa0*/  FFMA R44, R225, UR20, R44 ;  /* 0x00000014e12c7c23 */ /* 0x000fe2000800002c */
[----:B------:R-:W-:Y:S01]  /*5ab0*/  IMAD R45, R45, UR7, R46 ;  /* 0x000000072d2d7c24 */ /* 0x000fe2000f8e022e */
[----:B------:R-:W-:-:S03]  /*5ac0*/  IADD3 R34, P3, R34, UR8, RZ ;  /* 0x0000000822227c10 */ /* 0x000fc6000ff7e0ff */
[----:B------:R-:W-:Y:S02]  /*5ad0*/  F2FP.SATFINITE.E5M2.F32.PACK_AB_MERGE_C R47, RZ, R44, RZ ;  /* 0x0000002cff2f723e */ /* 0x000fe400048060ff */
[----:B------:R-:W-:Y:S02]  /*5ae0*/  IADD3.X R35, R35, UR9, R45, P3, !PT ;  /* 0x0000000923237c10 */ /* 0x000fe40009ffe42d */
[----:B------:R-:W-:Y:S01]  /*5af0*/  PRMT R44, RZ, 0x7610, R44 ;  /* 0x00007610ff2c7816 */ /* 0x000fe2000000002c */
[----:B------:R1:W-:Y:S01]  /*5b00*/  @!P2 STG.E.U8 desc[UR16][R24.64+0x1], R47 ;  /* 0x0000012f1800a986 */ /* 0x0003e2000c101110 */
[----:B------:R-:W-:Y:S05]  /*5b10*/  @P5 BRA `(.L_x_44) ;  /* 0x0000000000045947 */ /* 0x000fea0003800000 */
[----:B------:R3:W5:Y:S02]  /*5b20*/  LDG.E.U8 R44, desc[UR16][R34.64] ;  /* 0x00000010222c7981 */ /* 0x000764000c1e1100 */
.L_x_44:
[----:B------:R-:W-:Y:S05]  /*5b30*/  BSYNC B1 ;  /* 0x0000000000017941 */ /* 0x000fea0003800000 */
.L_x_43:
        /* <DEDUP_REMOVED lines=12> */
.L_x_46:
[----:B------:R-:W-:Y:S05]  /*5c00*/  BSYNC B1 ;  /* 0x0000000000017941 */ /* 0x000fea0003800000 */
.L_x_45:
[----:B-----5:R-:W-:Y:S01]  /*5c10*/  LOP3.LUT R44, R44, 0xff, RZ, 0xc0, !PT ;  /* 0x000000ff2c2c7812 */ /* 0x020fe200078ec0ff */
[----:B------:R-:W-:Y:S01]  /*5c20*/  BSSY B1, `(.L_x_47) ;  /* 0x000000b000017945 */ /* 0x000fe20003800000 */
[----:B------:R-:W-:Y:S02]  /*5c30*/  ISETP.LT.OR P3, PT, R41, 0x9, !P0 ;  /* 0x000000092900780c */ /* 0x000fe40004761670 */
[----:B------:R-:W-:-:S05]  /*5c40*/  F2FP.F16.E5M2.UNPACK_B R44, R44 ;  /* 0x0000002cff2c723e */ /* 0x000fca00020004ff */
[----:B------:R-:W-:-:S05]  /*5c50*/  HADD2.F32 R44, -RZ, R44.H0_H0 ;  /* 0x2000002cff2c7230 */ /* 0x000fca0000004100 */
[----:B------:R-:W-:-:S04]  /*5c60*/  FMUL R44, R44, UR21 ;  /* 0x000000152c2c7c20 */ /* 0x000fc80008400000 */
[----:B------:R-:W-:-:S05]  /*5c70*/  FFMA R44, R223, UR20, R44 ;  /* 0x00000014df2c7c23 */ /* 0x000fca000800002c */
[----:B----4-:R-:W-:Y:S02]  /*5c80*/  F2FP.SATFINITE.E5M2.F32.PACK_AB_MERGE_C R45, RZ, R44, RZ ;  /* 0x0000002cff2d723e */ /* 0x010fe400048060ff */
[----:B------:R-:W-:-:S03]  /*5c90*/  PRMT R44, RZ, 0x7610, R44 ;  /* 0x00007610ff2c7816 */ /* 0x000fc6000000002c */
[----:B------:R4:W-:Y:S01]  /*5ca0*/  @!P2 STG.E.U8 desc[UR16][R26.64+0x1], R45 ;  /* 0x0000012d1a00a986 */ /* 0x0009e2000c101110 */
[----:B------:R-:W-:Y:S05]  /*5cb0*/  @P3 BRA `(.L_x_48) ;  /* 0x0000000000043947 */ /* 0x000fea0003800000 */
[----:B------:R0:W5:Y:S02]  /*5cc0*/  LDG.E.U8 R44, desc[UR16][R32.64+0x8] ;  /* 0x00000810202c7981 */ /* 0x000164000c1e1100 */
.L_x_48:
[----:B------:R-:W-:Y:S05]  /*5cd0*/  BSYNC B1 ;  /* 0x0000000000017941 */ /* 0x000fea0003800000 */
.L_x_47:
[----:B-----5:R-:W-:Y:S01]  /*5ce0*/  LOP3.LUT R44, R44, 0xff, RZ, 0xc0, !PT ;  /* 0x000000ff2c2c7812 */ /* 0x020fe200078ec0ff */
[----:B------:R-:W-:Y:S01]  /*5cf0*/  BSSY B1, `(.L_x_49) ;  /* 0x000000b000017945 */ /* 0x000fe20003800000 */
[----:B------:R-:W-:Y:S02]  /*5d00*/  ISETP.LT.OR P2, PT, R41, 0xa, !P0 ;  /* 0x0000000a2900780c */ /* 0x000fe40004741670 */
[----:B------:R-:W-:-:S05]  /*5d10*/  F2FP.F16.E5M2.UNPACK_B R44, R44 ;  /* 0x0000002cff2c723e */ /* 0x000fca00020004ff */
[----:B------:R-:W-:-:S05]  /*5d20*/  HADD2.F32 R44, -RZ, R44.H0_H0 ;  /* 0x2000002cff2c7230 */ /* 0x000fca0000004100 */
[----:B----4-:R-:W-:Y:S01]  /*5d30*/  FMUL R45, R44, UR21 ;  /* 0x000000152c2d7c20 */ /* 0x010fe20008400000 */
[----:B------:R-:W-:-:S03]  /*5d40*/  PRMT R44, RZ, 0x7610, R44 ;  /* 0x00007610ff2c7816 */ /* 0x000fc6000000002c */
[----:B------:R-:W-:-:S05]  /*5d50*/  FFMA R45, R222, UR20, R45 ;  /* 0x00000014de2d7c23 */ /* 0x000fca000800002d */
[----:B------:R-:W-:-:S05]  /*5d60*/  F2FP.SATFINITE.E5M2.F32.PACK_AB_MERGE_C R45, RZ, R45, RZ ;  /* 0x0000002dff2d723e */ /* 0x000fca00048060ff */
[----:B------:R4:W-:Y:S01]  /*5d70*/  @!P3 STG.E.U8 desc[UR16][R24.64+0x8], R45 ;  /* 0x0000082d1800b986 */ /* 0x0009e2000c101110 */
[----:B------:R-:W-:Y:S05]  /*5d80*/  @P2 BRA `(.L_x_50) ;  /* 0x0000000000042947 */ /* 0x000fea0003800000 */
[----:B------:R0:W5:Y:S02]  /*5d90*/  LDG.E.U8 R44, desc[UR16][R32.64+0x9] ;  /* 0x00000910202c7981 */ /* 0x000164000c1e1100 */
.L_x_50:
[----:B------:R-:W-:Y:S05]  /*5da0*/  BSYNC B1 ;  /* 0x0000000000017941 */ /* 0x000fea0003800000 */
.L_x_49:
        /* <DEDUP_REMOVED lines=12> */
.L_x_52:
[----:B------:R-:W-:Y:S05]  /*5e70*/  BSYNC B1 ;  /* 0x0000000000017941 */ /* 0x000fea0003800000 */
.L_x_51:
        /* <DEDUP_REMOVED lines=12> */
.L_x_54:
[----:B------:R-:W-:Y:S05]  /*5f40*/  BSYNC B1 ;  /* 0x0000000000017941 */ /* 0x000fea0003800000 */
.L_x_53:
        /* <DEDUP_REMOVED lines=12> */
.L_x_56:
[----:B------:R-:W-:Y:S05]  /*6010*/  BSYNC B1 ;  /* 0x0000000000017941 */ /* 0x000fea0003800000 */
.L_x_55:
        /* <DEDUP_REMOVED lines=12> */
.L_x_58:
[----:B------:R-:W-:Y:S05]  /*60e0*/  BSYNC B1 ;  /* 0x0000000000017941 */ /* 0x000fea0003800000 */
.L_x_57:
        /* <DEDUP_REMOVED lines=12> */
.L_x_60:
[----:B------:R-:W-:Y:S05]  /*61b0*/  BSYNC B1 ;  /* 0x0000000000017941 */ /* 0x000fea0003800000 */
.L_x_59:
        /* <DEDUP_REMOVED lines=12> */
.L_x_62:
[----:B------:R-:W-:Y:S05]  /*6280*/  BSYNC B1 ;  /* 0x0000000000017941 */ /* 0x000fea0003800000 */
.L_x_61:
        /* <DEDUP_REMOVED lines=12> */
.L_x_64:
[----:B------:R-:W-:Y:S05]  /*6350*/  BSYNC B1 ;  /* 0x0000000000017941 */ /* 0x000fea0003800000 */
.L_x_63:
        /* <DEDUP_REMOVED lines=12> */
.L_x_66:
[----:B------:R-:W-:Y:S05]  /*6420*/  BSYNC B1 ;  /* 0x0000000000017941 */ /* 0x000fea0003800000 */
.L_x_65:
        /* <DEDUP_REMOVED lines=12> */
.L_x_68:
[----:B------:R-:W-:Y:S05]  /*64f0*/  BSYNC B1 ;  /* 0x0000000000017941 */ /* 0x000fea0003800000 */
.L_x_67:
        /* <DEDUP_REMOVED lines=12> */
.L_x_70:
[----:B------:R-:W-:Y:S05]  /*65c0*/  BSYNC B1 ;  /* 0x0000000000017941 */ /* 0x000fea0003800000 */
.L_x_69:
        /* <DEDUP_REMOVED lines=12> */
.L_x_72:
[----:B------:R-:W-:Y:S05]  /*6690*/  BSYNC B1 ;  /* 0x0000000000017941 */ /* 0x000fea0003800000 */
.L_x_71:
        /* <DEDUP_REMOVED lines=12> */
.L_x_74:
[----:B------:R-:W-:Y:S05]  /*6760*/  BSYNC B1 ;  /* 0x0000000000017941 */ /* 0x000fea0003800000 */
.L_x_73:
        /* <DEDUP_REMOVED lines=12> */
.L_x_76:
[----:B------:R-:W-:Y:S05]  /*6830*/  BSYNC B1 ;  /* 0x0000000000017941 */ /* 0x000fea0003800000 */
.L_x_75:
        /* <DEDUP_REMOVED lines=12> */
.L_x_78:
[----:B------:R-:W-:Y:S05]  /*6900*/  BSYNC B1 ;  /* 0x0000000000017941 */ /* 0x000fea0003800000 */
.L_x_77:
        /* <DEDUP_REMOVED lines=12> */
.L_x_80:
[----:B------:R-:W-:Y:S05]  /*69d0*/  BSYNC B1 ;  /* 0x0000000000017941 */ /* 0x000fea0003800000 */
.L_x_79:
        /* <DEDUP_REMOVED lines=12> */
.L_x_82:
[----:B------:R-:W-:Y:S05]  /*6aa0*/  BSYNC B1 ;  /* 0x0000000000017941 */ /* 0x000fea0003800000 */
.L_x_81:
        /* <DEDUP_REMOVED lines=12> */
.L_x_84:
[----:B------:R-:W-:Y:S05]  /*6b70*/  BSYNC B1 ;  /* 0x0000000000017941 */ /* 0x000fea0003800000 */
.L_x_83:
        /* <DEDUP_REMOVED lines=12> */
.L_x_86:
[----:B------:R-:W-:Y:S05]  /*6c40*/  BSYNC B1 ;  /* 0x0000000000017941 */ /* 0x000fea0003800000 */
.L_x_85:
        /* <DEDUP_REMOVED lines=12> */
.L_x_88:
[----:B------:R-:W-:Y:S05]  /*6d10*/  BSYNC B1 ;  /* 0x0000000000017941 */ /* 0x000fea0003800000 */
.L_x_87:
        /* <DEDUP_REMOVED lines=12> */
.L_x_90:
[----:B------:R-:W-:Y:S05]  /*6de0*/  BSYNC B1 ;  /* 0x0000000000017941 */ /* 0x000fea0003800000 */
.L_x_89:
        /* <DEDUP_REMOVED lines=12> */
.L_x_92:
[----:B------:R-:W-:Y:S05]  /*6eb0*/  BSYNC B1 ;  /* 0x0000000000017941 */ /* 0x000fea0003800000 */
.L_x_91:
        /* <DEDUP_REMOVED lines=12> */
.L_x_94:
[----:B------:R-:W-:Y:S05]  /*6f80*/  BSYNC B1 ;  /* 0x0000000000017941 */ /* 0x000fea0003800000 */
.L_x_93:
        /* <DEDUP_REMOVED lines=12> */
.L_x_96:
[----:B------:R-:W-:Y:S05]  /*7050*/  BSYNC B1 ;  /* 0x0000000000017941 */ /* 0x000fea0003800000 */
.L_x_95:
        /* <DEDUP_REMOVED lines=12> */
.L_x_98:
[----:B------:R-:W-:Y:S05]  /*7120*/  BSYNC B1 ;  /* 0x0000000000017941 */ /* 0x000fea0003800000 */
.L_x_97:
        /* <DEDUP_REMOVED lines=12> */
.L_x_100:
[----:B------:R-:W-:Y:S05]  /*71f0*/  BSYNC B1 ;  /* 0x0000000000017941 */ /* 0x000fea0003800000 */
.L_x_99:
        /* <DEDUP_REMOVED lines=12> */
.L_x_102:
[----:B------:R-:W-:Y:S05]  /*72c0*/  BSYNC B1 ;  /* 0x0000000000017941 */ /* 0x000fea0003800000 */
.L_x_101:
        /* <DEDUP_REMOVED lines=12> */
.L_x_104:
[----:B------:R-:W-:Y:S05]  /*7390*/  BSYNC B1 ;  /* 0x0000000000017941 */ /* 0x000fea0003800000 */
.L_x_103:
        /* <DEDUP_REMOVED lines=12> */
.L_x_106:
[----:B------:R-:W-:Y:S05]  /*7460*/  BSYNC B1 ;  /* 0x0000000000017941 */ /* 0x000fea0003800000 */
.L_x_105:
        /* <DEDUP_REMOVED lines=12> */
.L_x_108:
[----:B------:R-:W-:Y:S05]  /*7530*/  BSYNC B1 ;  /* 0x0000000000017941 */ /* 0x000fea0003800000 */
.L_x_107:
        /* <DEDUP_REMOVED lines=12> */
.L_x_110:
[----:B------:R-:W-:Y:S05]  /*7600*/  BSYNC B1 ;  /* 0x0000000000017941 */ /* 0x000fea0003800000 */
.L_x_109:
        /* <DEDUP_REMOVED lines=12> */
.L_x_112:
[----:B------:R-:W-:Y:S05]  /*76d0*/  BSYNC B1 ;  /* 0x0000000000017941 */ /* 0x000fea0003800000 */
.L_x_111:
        /* <DEDUP_REMOVED lines=12> */
.L_x_114:
[----:B------:R-:W-:Y:S05]  /*77a0*/  BSYNC B1 ;  /* 0x0000000000017941 */ /* 0x000fea0003800000 */
.L_x_113:
        /* <DEDUP_REMOVED lines=12> */
.L_x_116:
[----:B------:R-:W-:Y:S05]  /*7870*/  BSYNC B1 ;  /* 0x0000000000017941 */ /* 0x000fea0003800000 */
.L_x_115:
        /* <DEDUP_REMOVED lines=12> */
.L_x_118:
[----:B------:R-:W-:Y:S05]  /*7940*/  BSYNC B1 ;  /* 0x0000000000017941 */ /* 0x000fea0003800000 */
.L_x_117:
        /* <DEDUP_REMOVED lines=12> */
.L_x_120:
[----:B------:R-:W-:Y:S05]  /*7a10*/  BSYNC B1 ;  /* 0x0000000000017941 */ /* 0x000fea0003800000 */
.L_x_119:
        /* <DEDUP_REMOVED lines=12> */
.L_x_122:
[----:B------:R-:W-:Y:S05]  /*7ae0*/  BSYNC B1 ;  /* 0x0000000000017941 */ /* 0x000fea0003800000 */
.L_x_121:
        /* <DEDUP_REMOVED lines=12> */
.L_x_124:
[----:B------:R-:W-:Y:S05]  /*7bb0*/  BSYNC B1 ;  /* 0x0000000000017941 */ /* 0x000fea0003800000 */
.L_x_123:
        /* <DEDUP_REMOVED lines=12> */
.L_x_126:
[----:B------:R-:W-:Y:S05]  /*7c80*/  BSYNC B1 ;  /* 0x0000000000017941 */ /* 0x000fea0003800000 */
.L_x_125:
        /* <DEDUP_REMOVED lines=12> */
.L_x_128:
[----:B------:R-:W-:Y:S05]  /*7d50*/  BSYNC B1 ;  /* 0x0000000000017941 */ /* 0x000fea0003800000 */
.L_x_127:
        /* <DEDUP_REMOVED lines=12> */
.L_x_130:
[----:B------:R-:W-:Y:S05]  /*7e20*/  BSYNC B1 ;  /* 0x0000000000017941 */ /* 0x000fea0003800000 */
.L_x_129:
        /* <DEDUP_REMOVED lines=12> */
.L_x_132:
[----:B------:R-:W-:Y:S05]  /*7ef0*/  BSYNC B1 ;  /* 0x0000000000017941 */ /* 0x000fea0003800000 */
.L_x_131:
        /* <DEDUP_REMOVED lines=12> */
.L_x_134:
[----:B------:R-:W-:Y:S05]  /*7fc0*/  BSYNC B1 ;  /* 0x0000000000017941 */ /* 0x000fea0003800000 */
.L_x_133:
        /* <DEDUP_REMOVED lines=12> */
.L_x_136:
[----:B------:R-:W-:Y:S05]  /*8090*/  BSYNC B1 ;  /* 0x0000000000017941 */ /* 0x000fea0003800000 */
.L_x_135:
        /* <DEDUP_REMOVED lines=12> */
.L_x_138:
[----:B------:R-:W-:Y:S05]  /*8160*/  BSYNC B1 ;  /* 0x0000000000017941 */ /* 0x000fea0003800000 */
.L_x_137:
        /* <DEDUP_REMOVED lines=12> */
.L_x_140:
[----:B------:R-:W-:Y:S05]  /*8230*/  BSYNC B1 ;  /* 0x0000000000017941 */ /* 0x000fea0003800000 */
.L_x_139:
        /* <DEDUP_REMOVED lines=12> */
.L_x_142:
[----:B------:R-:W-:Y:S05]  /*8300*/  BSYNC B1 ;  /* 0x0000000000017941 */ /* 0x000fea0003800000 */
.L_x_141:
        /* <DEDUP_REMOVED lines=12> */
.L_x_144:
[----:B------:R-:W-:Y:S05]  /*83d0*/  BSYNC B1 ;  /* 0x0000000000017941 */ /* 0x000fea0003800000 */
.L_x_143:
        /* <DEDUP_REMOVED lines=12> */
.L_x_146:
[----:B------:R-:W-:Y:S05]  /*84a0*/  BSYNC B1 ;  /* 0x0000000000017941 */ /* 0x000fea0003800000 */
.L_x_145:
        /* <DEDUP_REMOVED lines=12> */
.L_x_148:
[----:B------:R-:W-:Y:S05]  /*8570*/  BSYNC B1 ;  /* 0x0000000000017941 */ /* 0x000fea0003800000 */
.L_x_147:
        /* <DEDUP_REMOVED lines=12> */
.L_x_150:
[----:B------:R-:W-:Y:S05]  /*8640*/  BSYNC B1 ;  /* 0x0000000000017941 */ /* 0x000fea0003800000 */
.L_x_149:
        /* <DEDUP_REMOVED lines=12> */
.L_x_152:
[----:B------:R-:W-:Y:S05]  /*8710*/  BSYNC B1 ;  /* 0x0000000000017941 */ /* 0x000fea0003800000 */
.L_x_151:
        /* <DEDUP_REMOVED lines=12> */
.L_x_154:
[----:B------:R-:W-:Y:S05]  /*87e0*/  BSYNC B1 ;  /* 0x0000000000017941 */ /* 0x000fea0003800000 */
.L_x_153:
        /* <DEDUP_REMOVED lines=12> */
.L_x_156:
[----:B------:R-:W-:Y:S05]  /*88b0*/  BSYNC B1 ;  /* 0x0000000000017941 */ /* 0x000fea0003800000 */
.L_x_155:
        /* <DEDUP_REMOVED lines=12> */
.L_x_158:
[----:B------:R-:W-:Y:S05]  /*8980*/  BSYNC B1 ;  /* 0x0000000000017941 */ /* 0x000fea0003800000 */
.L_x_157:
        /* <DEDUP_REMOVED lines=12> */
.L_x_160:
[----:B------:R-:W-:Y:S05]  /*8a50*/  BSYNC B1 ;  /* 0x0000000000017941 */ /* 0x000fea0003800000 */
.L_x_159:
        /* <DEDUP_REMOVED lines=12> */
.L_x_162:
[----:B------:R-:W-:Y:S05]  /*8b20*/  BSYNC B1 ;  /* 0x0000000000017941 */ /* 0x000fea0003800000 */
.L_x_161:
[----:B-----5:R-:W-:Y:S01]  /*8b30*/  LOP3.LUT R44, R44, 0xff, RZ, 0xc0, !PT ;  /* 0x000000ff2c2c7812 */ /* 0x020fe200078ec0ff */
[----:B------:R-:W-:Y:S01]  /*8b40*/  BSSY B1, `(.L_x_163) ;  /* 0x000000b000017945 */ /* 0x000fe20003800000 */
[----:B------:R-:W-:Y:S02]  /*8b50*/  ISETP.LT.OR P2, PT, R41, 0x79, !P1 ;  /* 0x000000792900780c */ /* 0x000fe40004f41670 */
[----:B------:R-:W-:Y:S02]  /*8b60*/  F2FP.F16.E5M2.UNPACK_B R44, R44 ;  /* 0x0000002cff2c723e */ /* 0x000fe400020004ff */
[----:B0-2---:R-:W-:-:S03]  /*8b70*/  PRMT R32, RZ, 0x7610, R32 ;  /* 0x00007610ff207816 */ /* 0x005fc60000000020 */
[----:B------:R-:W-:-:S05]  /*8b80*/  HADD2.F32 R44, -RZ, R44.H0_H0 ;  /* 0x2000002cff2c7230 */ /* 0x000fca0000004100 */
[----:B------:R-:W-:-:S04]  /*8b90*/  FMUL R44, R44, UR21 ;  /* 0x000000152c2c7c20 */ /* 0x000fc80008400000 */
[----:B------:R-:W-:-:S05]  /*8ba0*/  FFMA R44, R165, UR20, R44 ;  /* 0x00000014a52c7c23 */ /* 0x000fca000800002c */
[----:B------:R-:W-:-:S05]  /*8bb0*/  F2FP.SATFINITE.E5M2.F32.PACK_AB_MERGE_C R33, RZ, R44, RZ ;  /* 0x0000002cff21723e */ /* 0x000fca00048060ff */
[----:B------:R0:W-:Y:S01]  /*8bc0*/  @!P0 STG.E.U8 desc[UR16][R24.64+0x79], R33 ;  /* 0x0000792118008986 */ /* 0x0001e2000c101110 */
[----:B------:R-:W-:Y:S05]  /*8bd0*/  @P2 BRA `(.L_x_164) ;  /* 0x0000000000042947 */ /* 0x000fea0003800000 */
[----:B------:R2:W5:Y:S02]  /*8be0*/  LDG.E.U8 R32, desc[UR16][R34.64+0x78] ;  /* 0x0000781022207981 */ /* 0x000564000c1e1100 */
.L_x_164:
[----:B------:R-:W-:Y:S05]  /*8bf0*/  BSYNC B1 ;  /* 0x0000000000017941 */ /* 0x000fea0003800000 */
.L_x_163:
[----:B-----5:R-:W-:Y:S01]  /*8c00*/  LOP3.LUT R32, R32, 0xff, RZ, 0xc0, !PT ;  /* 0x000000ff20207812 */ /* 0x020fe200078ec0ff */
[----:B------:R-:W-:Y:S01]  /*8c10*/  BSSY B1, `(.L_x_165) ;  /* 0x000000b000017945 */ /* 0x000fe20003800000 */
[----:B------:R-:W-:Y:S02]  /*8c20*/  ISETP.LT.OR P1, PT, R41, 0x7a, !P1 ;  /* 0x0000007a2900780c */ /* 0x000fe40004f21670 */
[----:B------:R-:W-:Y:S02]  /*8c30*/  F2FP.F16.E5M2.UNPACK_B R32, R32 ;  /* 0x00000020ff20723e */ /* 0x000fe400020004ff */
[----:B01--4-:R-:W-:-:S03]  /*8c40*/  PRMT R24, RZ, 0x7610, R24 ;  /* 0x00007610ff187816 */ /* 0x013fc60000000018 */
[----:B------:R-:W-:-:S05]  /*8c50*/  HADD2.F32 R32, -RZ, R32.H0_H0 ;  /* 0x20000020ff207230 */ /* 0x000fca0000004100 */
[----:B------:R-:W-:-:S04]  /*8c60*/  FMUL R25, R32, UR21 ;  /* 0x0000001520197c20 */ /* 0x000fc80008400000 */
[----:B------:R-:W-:-:S05]  /*8c70*/  FFMA R25, R164, UR20, R25 ;  /* 0x00000014a4197c23 */ /* 0x000fca0008000019 */
[----:B------:R-:W-:-:S05]  /*8c80*/  F2FP.SATFINITE.E5M2.F32.PACK_AB_MERGE_C R25, RZ, R25, RZ ;  /* 0x00000019ff19723e */ /* 0x000fca00048060ff */
[----:B------:R0:W-:Y:S01]  /*8c90*/  @!P2 STG.E.U8 desc[UR16][R26.64+0x78], R25 ;  /* 0x000078191a00a986 */ /* 0x0001e2000c101110 */
[----:B------:R-:W-:Y:S05]  /*8ca0*/  @P1 BRA `(.L_x_166) ;  /* 0x0000000000041947 */ /* 0x000fea0003800000 */
[----:B------:R1:W5:Y:S02]  /*8cb0*/  LDG.E.U8 R24, desc[UR16][R34.64+0x79] ;  /* 0x0000791022187981 */ /* 0x000364000c1e1100 */
.L_x_166:
[----:B------:R-:W-:Y:S05]  /*8cc0*/  BSYNC B1 ;  /* 0x0000000000017941 */ /* 0x000fea0003800000 */
.L_x_165:
[----:B-----5:R-:W-:Y:S01]  /*8cd0*/  LOP3.LUT R24, R24, 0xff, RZ, 0xc0, !PT ;  /* 0x000000ff18187812 */ /* 0x020fe200078ec0ff */
[----:B------:R-:W-:Y:S01]  /*8ce0*/  BSSY B1, `(.L_x_167) ;  /* 0x0000013000017945 */ /* 0x000fe20003800000 */
[----:B------:R-:W-:Y:S02]  /*8cf0*/  IADD3 R33, P0, R43, 0x80, RZ ;  /* 0x000000802b217810 */ /* 0x000fe40007f1e0ff */
[----:B------:R-:W-:-:S03]  /*8d00*/  F2FP.F16.E5M2.UNPACK_B R24, R24 ;  /* 0x00000018ff18723e */ /* 0x000fc600020004ff */
[----:B0-----:R-:W-:Y:S01]  /*8d10*/  IMAD.X R25, RZ, RZ, R39, P0 ;  /* 0x000000ffff197224 */ /* 0x001fe200000e0627 */
[----:B------:R-:W-:Y:S01]  /*8d20*/  ISETP.GE.AND P0, PT, R42, 0x81, PT ;  /* 0x000000812a00780c */ /* 0x000fe20003f06270 */
[----:B------:R-:W-:Y:S02]  /*8d30*/  HADD2.F32 R24, -RZ, R24.H0_H0 ;  /* 0x20000018ff187230 */ /* 0x000fe40000004100 */
[----:B-123--:R-:W-:Y:S01]  /*8d40*/  IMAD R34, R25, UR6, RZ ;  /* 0x0000000619227c24 */ /* 0x00efe2000f8e02ff */
        /* <DEDUP_REMOVED lines=12> */
.L_x_168:
[----:B------:R-:W-:Y:S05]  /*8e10*/  BSYNC B1 ;  /* 0x0000000000017941 */ /* 0x000fea0003800000 */
.L_x_167:
[----:B-----5:R-:W-:Y:S01]  /*8e20*/  LOP3.LUT R32, R32, 0xff, RZ, 0xc0, !PT ;  /* 0x000000ff20207812 */ /* 0x020fe200078ec0ff */
[----:B------:R-:W-:Y:S01]  /*8e30*/  BSSY B1, `(.L_x_169) ;  /* 0x000000b000017945 */ /* 0x000fe20003800000 */
[----:B------:R-:W-:Y:S02]  /*8e40*/  ISETP.LT.OR P2, PT, R41, 0x2, !P0 ;  /* 0x000000022900780c */ /* 0x000fe40004741670 */
[----:B------:R-:W-:Y:S02]  /*8e50*/  F2FP.F16.E5M2.UNPACK_B R32, R32 ;  /* 0x00000020ff20723e */ /* 0x000fe400020004ff */
[----:B0-----:R-:W-:-:S03]  /*8e60*/  PRMT R26, RZ, 0x7610, R26 ;  /* 0x00007610ff1a7816 */ /* 0x001fc6000000001a */
[----:B------:R-:W-:-:S05]  /*8e70*/  HADD2.F32 R32, -RZ, R32.H0_H0 ;  /* 0x20000020ff207230 */ /* 0x000fca0000004100 */
[----:B------:R-:W-:-:S04]  /*8e80*/  FMUL R27, R32, UR21 ;  /* 0x00000015201b7c20 */ /* 0x000fc80008400000 */
[----:B------:R-:W-:-:S05]  /*8e90*/  FFMA R27, R162, UR20, R27 ;  /* 0x00000014a21b7c23 */ /* 0x000fca000800001b */
[----:B------:R-:W-:-:S05]  /*8ea0*/  F2FP.SATFINITE.E5M2.F32.PACK_AB_MERGE_C R27, RZ, R27, RZ ;  /* 0x0000001bff1b723e */ /* 0x000fca00048060ff */
[----:B------:R0:W-:Y:S01]  /*8eb0*/  @!P3 STG.E.U8 desc[UR16][R28.64], R27 ;  /* 0x0000001b1c00b986 */ /* 0x0001e2000c101110 */
[----:B------:R-:W-:Y:S05]  /*8ec0*/  @P2 BRA `(.L_x_170) ;  /* 0x0000000000042947 */ /* 0x000fea0003800000 */
[----:B------:R2:W5:Y:S02]  /*8ed0*/  LDG.E.U8 R26, desc[UR16][R24.64+0x1] ;  /* 0x00000110181a7981 */ /* 0x000564000c1e1100 */
.L_x_170:
[----:B------:R-:W-:Y:S05]  /*8ee0*/  BSYNC B1 ;  /* 0x0000000000017941 */ /* 0x000fea0003800000 */
.L_x_169:
[----:B-----5:R-:W-:Y:S01]  /*8ef0*/  LOP3.LUT R26, R26, 0xff, RZ, 0xc0, !PT ;  /* 0x000000ff1a1a7812 */ /* 0x020fe200078ec0ff */
[----:B------:R-:W-:Y:S01]  /*8f00*/  BSSY B1, `(.L_x_171) ;  /* 0x0000013000017945 */ /* 0x000fe20003800000 */
[----:B------:R-:W-:Y:S02]  /*8f10*/  IADD3 R43, P1, R43, 0x88, RZ ;  /* 0x000000882b2b7810 */ /* 0x000fe40007f3e0ff */
[----:B------:R-:W-:Y:S02]  /*8f20*/  F2FP.F16.E5M2.UNPACK_B R26, R26 ;  /* 0x0000001aff1a723e */ /* 0x000fe400020004ff */
[----:B------:R-:W-:Y:S01]  /*8f30*/  PRMT R32, RZ, 0x7610, R32 ;  /* 0x00007610ff207816 */ /* 0x000fe20000000020 */
[----:B------:R-:W-:Y:S01]  /*8f40*/  IMAD.X R38, RZ, RZ, R39, P1 ;  /* 0x000000ffff267224 */ /* 0x000fe200008e0627 */
[----:B------:R-:W-:Y:S01]  /*8f50*/  ISETP.GE.AND P1, PT, R42, 0x89, PT ;  /* 0x000000892a00780c */ /* 0x000fe20003f26270 */
[----:B------:R-:W-:Y:S02]  /*8f60*/  HADD2.F32 R26, -RZ, R26.H0_H0 ;  /* 0x2000001aff1a7230 */ /* 0x000fe40000004100 */
[----:B------:R-:W-:Y:S01]  /*8f70*/  IMAD R38, R38, UR6, RZ ;  /* 0x0000000626267c24 */ /* 0x000fe2000f8e02ff */
[----:B------:R-:W-:Y:S01]  /*8f80*/  ISETP.LT.OR P5, PT, R41, 0x1, !P1 ;  /* 0x000000012900780c */ /* 0x000fe20004fa1670 */
[----:B------:R-:W-:-:S04]  /*8f90*/  IMAD.WIDE.U32 R36, R43, UR6, R36 ;  /* 0x000000062b247c25 */ /* 0x000fc8000f8e0024 */
[----:B------:R-:W-:Y:S01]  /*8fa0*/  FMUL R26, R26, UR21 ;  /* 0x000000151a1a7c20 */ /* 0x000fe20008400000 */
[----:B------:R-:W-:-:S03]  /*8fb0*/  IMAD R43, R43, UR7, R38 ;  /* 0x000000072b2b7c24 */ /* 0x000fc6000f8e0226 */
[----:B------:R-:W-:Y:S01]  /*8fc0*/  FFMA R161, R161, UR20, R26 ;  /* 0x00000014a1a17c23 */ /* 0x000fe2000800001a */
[----:B------:R-:W-:-:S04]  /*8fd0*/  IADD3 R26, P3, R36, UR8, RZ ;  /* 0x00000008241a7c10 */ /* 0x000fc8000ff7e0ff */
[----:B------:R-:W-:Y:S02]  /*8fe0*/  F2FP.SATFINITE.E5M2.F32.PACK_AB_MERGE_C R161, RZ, R161, RZ ;  /* 0x000000a1ffa1723e */ /* 0x000fe400048060ff */
[----:B0-----:R-:W-:-:S03]  /*8ff0*/  IADD3.X R27, R37, UR9, R43, P3, !PT ;  /* 0x00000009251b7c10 */ /* 0x001fc60009ffe42b */
[----:B------:R0:W-:Y:S01]  /*9000*/  @!P2 STG.E.U8 desc[UR16][R28.64+0x1], R161 ;  /* 0x000001a11c00a986 */ /* 0x0001e2000c101110 */
[----:B------:R-:W-:Y:S05]  /*9010*/  @P5 BRA `(.L_x_172) ;  /* 0x0000000000045947 */ /* 0x000fea0003800000 */
[----:B------:R3:W5:Y:S02]  /*9020*/  LDG.E.U8 R32, desc[UR16][R26.64] ;  /* 0x000000101a207981 */ /* 0x000764000c1e1100 */
.L_x_172:
[----:B------:R-:W-:Y:S05]  /*9030*/  BSYNC B1 ;  /* 0x0000000000017941 */ /* 0x000fea0003800000 */
.L_x_171:
        /* <DEDUP_REMOVED lines=12> */
.L_x_174:
[----:B------:R-:W-:Y:S05]  /*9100*/  BSYNC B1 ;  /* 0x0000000000017941 */ /* 0x000fea0003800000 */
.L_x_173:
        /* <DEDUP_REMOVED lines=12> */
.L_x_176:
[----:B------:R-:W-:Y:S05]  /*91d0*/  BSYNC B1 ;  /* 0x0000000000017941 */ /* 0x000fea0003800000 */
.L_x_175:
        /* <DEDUP_REMOVED lines=12> */
.L_x_178:
[----:B------:R-:W-:Y:S05]  /*92a0*/  BSYNC B1 ;  /* 0x0000000000017941 */ /* 0x000fea0003800000 */
.L_x_177:
        /* <DEDUP_REMOVED lines=12> */
.L_x_180:
[----:B------:R-:W-:Y:S05]  /*9370*/  BSYNC B1 ;  /* 0x0000000000017941 */ /* 0x000fea0003800000 */
.L_x_179:
        /* <DEDUP_REMOVED lines=12> */
.L_x_182:
[----:B------:R-:W-:Y:S05]  /*9440*/  BSYNC B1 ;  /* 0x0000000000017941 */ /* 0x000fea0003800000 */
.L_x_181:
        /* <DEDUP_REMOVED lines=12> */
.L_x_184:
[----:B------:R-:W-:Y:S05]  /*9510*/  BSYNC B1 ;  /* 0x0000000000017941 */ /* 0x000fea0003800000 */
.L_x_183:
        /* <DEDUP_REMOVED lines=12> */
.L_x_186:
[----:B------:R-:W-:Y:S05]  /*95e0*/  BSYNC B1 ;  /* 0x0000000000017941 */ /* 0x000fea0003800000 */
.L_x_185:
        /* <DEDUP_REMOVED lines=12> */
.L_x_188:
[----:B------:R-:W-:Y:S05]  /*96b0*/  BSYNC B1 ;  /* 0x0000000000017941 */ /* 0x000fea0003800000 */
.L_x_187:
        /* <DEDUP_REMOVED lines=12> */
.L_x_190:
[----:B------:R-:W-:Y:S05]  /*9780*/  BSYNC B1 ;  /* 0x0000000000017941 */ /* 0x000fea0003800000 */
.L_x_189:
[----:B-----5:R-:W-:Y:S01]  /*9790*/  LOP3.LUT R32, R32, 0xff, RZ, 0xc0, !PT ;  /* 0x000000ff20207812 */ /* 0x020fe200078ec0ff */
[----:B------:R-:W-:Y:S01]  /*97a0*/  BSSY B1, `(.L_x_191) ;  /* 0x000000b000017945 */ /* 0x000fe20003800000 */
[----:B------:R-:W-:Y:S02]  /*97b0*/  ISETP.LT.OR P3, PT, R41, 0x19, !P0 ;  /* 0x000000192900780c */ /* 0x000fe40004761670 */
[----:B------:R-:W-:-:S05]  /*97c0*/  F2FP.F16.E5M2.UNPACK_B R32, R32 ;  /* 0x00000020ff20723e */ /* 0x000fca00020004ff */
[----:B------:R-:W-:-:S05]  /*97d0*/  HADD2.F32 R32, -RZ, R32.H0_H0 ;  /* 0x20000020ff207230 */ /* 0x000fca0000004100 */
[----:B------:R-:W-:-:S04]  /*97e0*/  FMUL R32, R32, UR21 ;  /* 0x0000001520207c20 */ /* 0x000fc80008400000 */
[----:B------:R-:W-:Y:S01]  /*97f0*/  FFMA R32, R23, UR20, R32 ;  /* 0x0000001417207c23 */ /* 0x000fe20008000020 */
[----:B------:R-:W-:-:S04]  /*9800*/  PRMT R23, RZ, 0x7610, R23 ;  /* 0x00007610ff177816 */ /* 0x000fc80000000017 */
[----:B----4-:R-:W-:-:S05]  /*9810*/  F2FP.SATFINITE.E5M2.F32.PACK_AB_MERGE_C R33, RZ, R32, RZ ;  /* 0x00000020ff21723e */ /* 0x010fca00048060ff */
[----:B------:R4:W-:Y:S01]  /*9820*/  @!P2 STG.E.U8 desc[UR16][R30.64+0x11], R33 ;  /* 0x000011211e00a986 */ /* 0x0009e2000c101110 */
[----:B------:R-:W-:Y:S05]  /*9830*/  @P3 BRA `(.L_x_192) ;  /* 0x0000000000043947 */ /* 0x000fea0003800000 */
[----:B------:R0:W5:Y:S02]  /*9840*/  LDG.E.U8 R23, desc[UR16][R24.64+0x18] ;  /* 0x0000181018177981 */ /* 0x000164000c1e1100 */
.L_x_192:
[----:B------:R-:W-:Y:S05]  /*9850*/  BSYNC B1 ;  /* 0x0000000000017941 */ /* 0x000fea0003800000 */
.L_x_191:
        /* <DEDUP_REMOVED lines=8> */
[----:B------:R-:W-:-:S05]  /*98e0*/  F2FP.SATFINITE.E5M2.F32.PACK_AB_MERGE_C R23, RZ, R23, RZ ;  /* 0x00000017ff17723e */ /* 0x000fca00048060ff */
[----:B------:R0:W-:Y:S01]  /*98f0*/  @!P3 STG.E.U8 desc[UR16][R28.64+0x18], R23 ;  /* 0x000018171c00b986 */ /* 0x0001e2000c101110 */
[----:B------:R-:W-:Y:S05]  /*9900*/  @P2 BRA `(.L_x_194) ;  /* 0x0000000000042947 */ /* 0x000fea0003800000 */
[----:B------:R0:W5:Y:S02]  /*9910*/  LDG.E.U8 R22, desc[UR16][R24.64+0x19] ;  /* 0x0000191018167981 */ /* 0x000164000c1e1100 */
.L_x_194:
[----:B------:R-:W-:Y:S05]  /*9920*/  BSYNC B1 ;  /* 0x0000000000017941 */ /* 0x000fea0003800000 */
.L_x_193:
        /* <DEDUP_REMOVED lines=8> */
[----:B0-----:R-:W-:-:S05]  /*99b0*/  F2FP.SATFINITE.E5M2.F32.PACK_AB_MERGE_C R23, RZ, R22, RZ ;  /* 0x00000016ff17723e */ /* 0x001fca00048060ff */
[----:B------:R0:W-:Y:S01]  /*99c0*/  @!P2 STG.E.U8 desc[UR16][R28.64+0x19], R23 ;  /* 0x000019171c00a986 */ /* 0x0001e2000c101110 */
[----:B------:R-:W-:Y:S05]  /*99d0*/  @P3 BRA `(.L_x_196) ;  /* 0x0000000000043947 */ /* 0x000fea0003800000 */
[----:B------:R0:W5:Y:S02]  /*99e0*/  LDG.E.U8 R21, desc[UR16][R26.64+0x18] ;  /* 0x000018101a157981 */ /* 0x000164000c1e1100 */
.L_x_196:
[----:B------:R-:W-:Y:S05]  /*99f0*/  BSYNC B1 ;  /* 0x0000000000017941 */ /* 0x000fea0003800000 */
.L_x_195:
        /* <DEDUP_REMOVED lines=12> */
.L_x_198:
[----:B------:R-:W-:Y:S05]  /*9ac0*/  BSYNC B1 ;  /* 0x0000000000017941 */ /* 0x000fea0003800000 */
.L_x_197:
        /* <DEDUP_REMOVED lines=12> */
.L_x_200:
[----:B------:R-:W-:Y:S05]  /*9b90*/  BSYNC B1 ;  /* 0x0000000000017941 */ /* 0x000fea0003800000 */
.L_x_199:
        /* <DEDUP_REMOVED lines=12> */
.L_x_202:
[----:B------:R-:W-:Y:S05]  /*9c60*/  BSYNC B1 ;  /* 0x0000000000017941 */ /* 0x000fea0003800000 */
.L_x_201:
        /* <DEDUP_REMOVED lines=12> */
.L_x_204:
[----:B------:R-:W-:Y:S05]  /*9d30*/  BSYNC B1 ;  /* 0x0000000000017941 */ /* 0x000fea0003800000 */
.L_x_203:
        /* <DEDUP_REMOVED lines=12> */
.L_x_206:
[----:B------:R-:W-:Y:S05]  /*9e00*/  BSYNC B1 ;  /* 0x0000000000017941 */ /* 0x000fea0003800000 */
.L_x_205:
        /* <DEDUP_REMOVED lines=12> */
.L_x_208:
[----:B------:R-:W-:Y:S05]  /*9ed0*/  BSYNC B1 ;  /* 0x0000000000017941 */ /* 0x000fea0003800000 */
.L_x_207:
        /* <DEDUP_REMOVED lines=12> */
.L_x_210:
[----:B------:R-:W-:Y:S05]  /*9fa0*/  BSYNC B1 ;  /* 0x0000000000017941 */ /* 0x000fea0003800000 */
.L_x_209:
        /* <DEDUP_REMOVED lines=12> */
.L_x_212:
[----:B------:R-:W-:Y:S05]  /*a070*/  BSYNC B1 ;  /* 0x0000000000017941 */ /* 0x000fea0003800000 */
.L_x_211:
        /* <DEDUP_REMOVED lines=12> */
.L_x_214:
[----:B------:R-:W-:Y:S05]  /*a140*/  BSYNC B1 ;  /* 0x0000000000017941 */ /* 0x000fea0003800000 */
.L_x_213:
        /* <DEDUP_REMOVED lines=12> */
.L_x_216:
[----:B------:R-:W-:Y:S05]  /*a210*/  BSYNC B1 ;  /* 0x0000000000017941 */ /* 0x000fea0003800000 */
.L_x_215:
        /* <DEDUP_REMOVED lines=12> */
.L_x_218:
[----:B------:R-:W-:Y:S05]  /*a2e0*/  BSYNC B1 ;  /* 0x0000000000017941 */ /* 0x000fea0003800000 */
.L_x_217:
        /* <DEDUP_REMOVED lines=12> */
.L_x_220:
[----:B------:R-:W-:Y:S05]  /*a3b0*/  BSYNC B1 ;  /* 0x0000000000017941 */ /* 0x000fea0003800000 */
.L_x_219:
        /* <DEDUP_REMOVED lines=12> */
.L_x_222:
[----:B------:R-:W-:Y:S05]  /*a480*/  BSYNC B1 ;  /* 0x0000000000017941 */ /* 0x000fea0003800000 */
.L_x_221:
        /* <DEDUP_REMOVED lines=12> */
.L_x_224:
[----:B------:R-:W-:Y:S05]  /*a550*/  BSYNC B1 ;  /* 0x0000000000017941 */ /* 0x000fea0003800000 */
.L_x_223:
        /* <DEDUP_REMOVED lines=12> */
.L_x_226:
[----:B------:R-:W-:Y:S05]  /*a620*/  BSYNC B1 ;  /* 0x0000000000017941 */ /* 0x000fea0003800000 */
.L_x_225:
        /* <DEDUP_REMOVED lines=12> */
.L_x_228:
[----:B------:R-:W-:Y:S05]  /*a6f0*/  BSYNC B1 ;  /* 0x0000000000017941 */ /* 0x000fea0003800000 */
.L_x_227:
        /* <DEDUP_REMOVED lines=12> */
.L_x_230:
[----:B------:R-:W-:Y:S05]  /*a7c0*/  BSYNC B1 ;  /* 0x0000000000017941 */ /* 0x000fea0003800000 */
.L_x_229:
        /* <DEDUP_REMOVED lines=12> */
.L_x_232:
[----:B------:R-:W-:Y:S05]  /*a890*/  BSYNC B1 ;  /* 0x0000000000017941 */ /* 0x000fea0003800000 */
.L_x_231:
        /* <DEDUP_REMOVED lines=12> */
.L_x_234:
[----:B------:R-:W-:Y:S05]  /*a960*/  BSYNC B1 ;  /* 0x0000000000017941 */ /* 0x000fea0003800000 */
.L_x_233:
[----:B-----5:R-:W-:Y:S01]  /*a970*/  LOP3.LUT R2, R2, 0xff, RZ, 0xc0, !PT ;  /* 0x000000ff02027812 */ /* 0x020fe200078ec0ff */
[----:B------:R-:W-:Y:S01]  /*a980*/  BSSY B1, `(.L_x_235) ;  /* 0x000000b000017945 */ /* 0x000fe20003800000 */
[----:B------:R-:W-:Y:S02]  /*a990*/  ISETP.LT.OR P3, PT, R41, 0x41, !P1 ;  /* 0x000000412900780c */ /* 0x000fe40004f61670 */
[----:B------:R-:W-:-:S05]  /*a9a0*/  F2FP.F16.E5M2.UNPACK_B R2, R2 ;  /* 0x00000002ff02723e */ /* 0x000fca00020004ff */
[----:B------:R-:W-:-:S05]  /*a9b0*/  HADD2.F32 R2, -RZ, R2.H0_H0 ;  /* 0x20000002ff027230 */ /* 0x000fca0000004100 */
[----:B0-----:R-:W-:-:S04]  /*a9c0*/  FMUL R3, R2, UR21 ;  /* 0x0000001502037c20 */ /* 0x001fc80008400000 */
[----:B------:R-:W-:Y:S01]  /*a9d0*/  FFMA R3, R0, UR20, R3 ;  /* 0x0000001400037c23 */ /* 0x000fe20008000003 */
[----:B------:R-:W-:-:S04]  /*a9e0*/  PRMT R0, RZ, 0x7610, R0 ;  /* 0x00007610ff007816 */ /* 0x000fc80000000000 */
[----:B------:R-:W-:-:S05]  /*a9f0*/  F2FP.SATFINITE.E5M2.F32.PACK_AB_MERGE_C R3, RZ, R3, RZ ;  /* 0x00000003ff03723e */ /* 0x000fca00048060ff */
[----:B------:R0:W-:Y:S01]  /*aa00*/  @!P2 STG.E.U8 desc[UR16][R28.64+0x41], R3 ;  /* 0x000041031c00a986 */ /* 0x0001e2000c101110 */
[----:B------:R-:W-:Y:S05]  /*aa10*/  @P3 BRA `(.L_x_236) ;  /* 0x0000000000043947 */ /* 0x000fea0003800000 */
[----:B------:R0:W5:Y:S02]  /*aa20*/  LDG.E.U8 R0, desc[UR16][R26.64+0x40] ;  /* 0x000040101a007981 */ /* 0x000164000c1e1100 */
.L_x_236:
[----:B------:R-:W-:Y:S05]  /*aa30*/  BSYNC B1 ;  /* 0x0000000000017941 */ /* 0x000fea0003800000 */
.L_x_235:
[----:B------:R-:W2:Y:S01]  /*aa40*/  LDL.LU R2, [R1] ;  /* 0x0000000001027983 */ /* 0x000ea20000300800 */
[----:B-----5:R-:W-:Y:S01]  /*aa50*/  LOP3.LUT R0, R0, 0xff, RZ, 0xc0, !PT ;  /* 0x000000ff00007812 */ /* 0x020fe200078ec0ff */
[----:B------:R-:W-:Y:S01]  /*aa60*/  BSSY B1, `(.L_x_237) ;  /* 0x000000b000017945 */ /* 0x000fe20003800000 */
[----:B------:R-:W-:Y:S02]  /*aa70*/  ISETP.LT.OR P2, PT, R41, 0x42, !P1 ;  /* 0x000000422900780c */ /* 0x000fe40004f41670 */
[----:B------:R-:W-:-:S05]  /*aa80*/  F2FP.F16.E5M2.UNPACK_B R0, R0 ;  /* 0x00000000ff00723e */ /* 0x000fca00020004ff */
[----:B------:R-:W-:-:S05]  /*aa90*/  HADD2.F32 R0, -RZ, R0.H0_H0 ;  /* 0x20000000ff007230 */ /* 0x000fca0000004100 */
[----:B------:R-:W-:-:S04]  /*aaa0*/  FMUL R0, R0, UR21 ;  /* 0x0000001500007c20 */ /* 0x000fc80008400000 */
[----:B--2---:R-:W-:-:S05]  /*aab0*/  FFMA R0, R2, UR20, R0 ;  /* 0x0000001402007c23 */ /* 0x004fca0008000000 */
[----:B0-----:R-:W-:Y:S02]  /*aac0*/  F2FP.SATFINITE.E5M2.F32.PACK_AB_MERGE_C R3, RZ, R0, RZ ;  /* 0x00000000ff03723e */ /* 0x001fe400048060ff */
[----:B------:R-:W-:-:S03]  /*aad0*/  PRMT R0, RZ, 0x7610, R0 ;  /* 0x00007610ff007816 */ /* 0x000fc60000000000 */
[----:B------:R0:W-:Y:S01]  /*aae0*/  @!P3 STG.E.U8 desc[UR16][R30.64+0x40], R3 ;  /* 0x000040031e00b986 */ /* 0x0001e2000c101110 */
[----:B------:R-:W-:Y:S05]  /*aaf0*/  @P2 BRA `(.L_x_238) ;  /* 0x0000000000042947 */ /* 0x000fea0003800000 */
[----:B------:R2:W5:Y:S02]  /*ab00*/  LDG.E.U8 R0, desc[UR16][R26.64+0x41] ;  /* 0x000041101a007981 */ /* 0x000564000c1e1100 */
.L_x_238:
[----:B------:R-:W-:Y:S05]  /*ab10*/  BSYNC B1 ;  /* 0x0000000000017941 */ /* 0x000fea0003800000 */
.L_x_237:
[----:B------:R-:W3:Y:S01]  /*ab20*/  LDL.LU R2, [R1+0x4] ;  /* 0x0000040001027983 */ /* 0x000ee20000300800 */
[----:B-----5:R-:W-:Y:S01]  /*ab30*/  LOP3.LUT R0, R0, 0xff, RZ, 0xc0, !PT ;  /* 0x000000ff00007812 */ /* 0x020fe200078ec0ff */
[----:B------:R-:W-:Y:S01]  /*ab40*/  BSSY B1, `(.L_x_239) ;  /* 0x000000b000017945 */ /* 0x000fe20003800000 */
[----:B------:R-:W-:Y:S02]  /*ab50*/  ISETP.LT.OR P3, PT, R41, 0x49, !P0 ;  /* 0x000000492900780c */ /* 0x000fe40004761670 */
[----:B------:R-:W-:-:S05]  /*ab60*/  F2FP.F16.E5M2.UNPACK_B R0, R0 ;  /* 0x00000000ff00723e */ /* 0x000fca00020004ff */
[----:B------:R-:W-:-:S05]  /*ab70*/  HADD2.F32 R0, -RZ, R0.H0_H0 ;  /* 0x20000000ff007230 */ /* 0x000fca0000004100 */
[----:B------:R-:W-:-:S04]  /*ab80*/  FMUL R0, R0, UR21 ;  /* 0x0000001500007c20 */ /* 0x000fc80008400000 */
[----:B---3--:R-:W-:-:S05]  /*ab90*/  FFMA R0, R2, UR20, R0 ;  /* 0x0000001402007c23 */ /* 0x008fca0008000000 */
[----:B0-----:R-:W-:Y:S02]  /*aba0*/  F2FP.SATFINITE.E5M2.F32.PACK_AB_MERGE_C R3, RZ, R0, RZ ;  /* 0x00000000ff03723e */ /* 0x001fe400048060ff */
[----:B------:R-:W-:-:S03]  /*abb0*/  PRMT R0, RZ, 0x7610, R0 ;  /* 0x00007610ff007816 */ /* 0x000fc60000000000 */
[----:B------:R0:W-:Y:S01]  /*abc0*/  @!P2 STG.E.U8 desc[UR16][R30.64+0x41], R3 ;  /* 0x000041031e00a986 */ /* 0x0001e2000c101110 */
[----:B------:R-:W-:Y:S05]  /*abd0*/  @P3 BRA `(.L_x_240) ;  /* 0x0000000000043947 */ /* 0x000fea0003800000 */
[----:B------:R3:W5:Y:S02]  /*abe0*/  LDG.E.U8 R0, desc[UR16][R24.64+0x48] ;  /* 0x0000481018007981 */ /* 0x000764000c1e1100 */
.L_x_240:
[----:B------:R-:W-:Y:S05]  /*abf0*/  BSYNC B1 ;  /* 0x0000000000017941 */ /* 0x000fea0003800000 */
.L_x_239:
[----:B------:R-:W2:Y:S01]  /*ac00*/  LDL.LU R2, [R1+0x8] ;  /* 0x0000080001027983 */ /* 0x000ea20000300800 */
        /* <DEDUP_REMOVED lines=12> */
.L_x_242:
[----:B------:R-:W-:Y:S05]  /*acd0*/  BSYNC B1 ;  /* 0x0000000000017941 */ /* 0x000fea0003800000 */
.L_x_241:
        /* <DEDUP_REMOVED lines=13> */
.L_x_244:
[----:B------:R-:W-:Y:S05]  /*adb0*/  BSYNC B1 ;  /* 0x0000000000017941 */ /* 0x000fea0003800000 */
.L_x_243:
        /* <DEDUP_REMOVED lines=13> */
.L_x_246:
[----:B------:R-:W-:Y:S05]  /*ae90*/  BSYNC B1 ;  /* 0x0000000000017941 */ /* 0x000fea0003800000 */
.L_x_245:
        /* <DEDUP_REMOVED lines=13> */
.L_x_248:
[----:B------:R-:W-:Y:S05]  /*af70*/  BSYNC B1 ;  /* 0x0000000000017941 */ /* 0x000fea0003800000 */
.L_x_247:
        /* <DEDUP_REMOVED lines=13> */
.L_x_250:
[----:B------:R-:W-:Y:S05]  /*b050*/  BSYNC B1 ;  /* 0x0000000000017941 */ /* 0x000fea0003800000 */
.L_x_249:
        /* <DEDUP_REMOVED lines=13> */
.L_x_252:
[----:B------:R-:W-:Y:S05]  /*b130*/  BSYNC B1 ;  /* 0x0000000000017941 */ /* 0x000fea0003800000 */
.L_x_251:
        /* <DEDUP_REMOVED lines=13> */
.L_x_254:
[----:B------:R-:W-:Y:S05]  /*b210*/  BSYNC B1 ;  /* 0x0000000000017941 */ /* 0x000fea0003800000 */
.L_x_253:
        /* <DEDUP_REMOVED lines=13> */
.L_x_256:
[----:B------:R-:W-:Y:S05]  /*b2f0*/  BSYNC B1 ;  /* 0x0000000000017941 */ /* 0x000fea0003800000 */
.L_x_255:
        /* <DEDUP_REMOVED lines=13> */
.L_x_258:
[----:B------:R-:W-:Y:S05]  /*b3d0*/  BSYNC B1 ;  /* 0x0000000000017941 */ /* 0x000fea0003800000 */
.L_x_257:
        /* <DEDUP_REMOVED lines=13> */
.L_x_260:
[----:B------:R-:W-:Y:S05]  /*b4b0*/  BSYNC B1 ;  /* 0x0000000000017941 */ /* 0x000fea0003800000 */
.L_x_259:
        /* <DEDUP_REMOVED lines=13> */
.L_x_262:
[----:B------:R-:W-:Y:S05]  /*b590*/  BSYNC B1 ;  /* 0x0000000000017941 */ /* 0x000fea0003800000 */
.L_x_261:
        /* <DEDUP_REMOVED lines=13> */
.L_x_264:
[----:B------:R-:W-:Y:S05]  /*b670*/  BSYNC B1 ;  /* 0x0000000000017941 */ /* 0x000fea0003800000 */
.L_x_263:
        /* <DEDUP_REMOVED lines=13> */
.L_x_266:
[----:B------:R-:W-:Y:S05]  /*b750*/  BSYNC B1 ;  /* 0x0000000000017941 */ /* 0x000fea0003800000 */
.L_x_265:
        /* <DEDUP_REMOVED lines=13> */
.L_x_268:
[----:B------:R-:W-:Y:S05]  /*b830*/  BSYNC B1 ;  /* 0x0000000000017941 */ /* 0x000fea0003800000 */
.L_x_267:
        /* <DEDUP_REMOVED lines=13> */
.L_x_270:
[----:B------:R-:W-:Y:S05]  /*b910*/  BSYNC B1 ;  /* 0x0000000000017941 */ /* 0x000fea0003800000 */
.L_x_269:
        /* <DEDUP_REMOVED lines=13> */
.L_x_272:
[----:B------:R-:W-:Y:S05]  /*b9f0*/  BSYNC B1 ;  /* 0x0000000000017941 */ /* 0x000fea0003800000 */
.L_x_271:
        /* <DEDUP_REMOVED lines=13> */
.L_x_274:
[----:B------:R-:W-:Y:S05]  /*bad0*/  BSYNC B1 ;  /* 0x0000000000017941 */ /* 0x000fea0003800000 */
.L_x_273:
        /* <DEDUP_REMOVED lines=13> */
.L_x_276:
[----:B------:R-:W-:Y:S05]  /*bbb0*/  BSYNC B1 ;  /* 0x0000000000017941 */ /* 0x000fea0003800000 */
.L_x_275:
        /* <DEDUP_REMOVED lines=13> */
.L_x_278:
[----:B------:R-:W-:Y:S05]  /*bc90*/  BSYNC B1 ;  /* 0x0000000000017941 */ /* 0x000fea0003800000 */
.L_x_277:
        /* <DEDUP_REMOVED lines=13> */
.L_x_280:
[----:B------:R-:W-:Y:S05]  /*bd70*/  BSYNC B1 ;  /* 0x0000000000017941 */ /* 0x000fea0003800000 */
.L_x_279:
        /* <DEDUP_REMOVED lines=13> */
.L_x_282:
[----:B------:R-:W-:Y:S05]  /*be50*/  BSYNC B1 ;  /* 0x0000000000017941 */ /* 0x000fea0003800000 */
.L_x_281:
        /* <DEDUP_REMOVED lines=13> */
.L_x_284:
[----:B------:R-:W-:Y:S05]  /*bf30*/  BSYNC B1 ;  /* 0x0000000000017941 */ /* 0x000fea0003800000 */
.L_x_283:
        /* <DEDUP_REMOVED lines=13> */
.L_x_286:
[----:B------:R-:W-:Y:S05]  /*c010*/  BSYNC B1 ;  /* 0x0000000000017941 */ /* 0x000fea0003800000 */
.L_x_285:
        /* <DEDUP_REMOVED lines=13> */
.L_x_288:
[----:B------:R-:W-:Y:S05]  /*c0f0*/  BSYNC B1 ;  /* 0x0000000000017941 */ /* 0x000fea0003800000 */
.L_x_287:
        /* <DEDUP_REMOVED lines=13> */
.L_x_290:
[----:B------:R-:W-:Y:S05]  /*c1d0*/  BSYNC B1 ;  /* 0x0000000000017941 */ /* 0x000fea0003800000 */
.L_x_289:
        /* <DEDUP_REMOVED lines=13> */
.L_x_292:
[----:B------:R-:W-:Y:S05]  /*c2b0*/  BSYNC B1 ;  /* 0x0000000000017941 */ /* 0x000fea0003800000 */
.L_x_291:
        /* <DEDUP_REMOVED lines=13> */
.L_x_294:
[----:B------:R-:W-:Y:S05]  /*c390*/  BSYNC B1 ;  /* 0x0000000000017941 */ /* 0x000fea0003800000 */
.L_x_293:
[----:B------:R-:W-:Y:S05]  /*c3a0*/  @P1 BRA `(.L_x_295) ;  /* 0x0000002000ac1947 */ /* 0x000fea0003800000 */
[----:B------:R-:W2:Y:S01]  /*c3b0*/  LDL.LU R2, [R1+0x74] ;  /* 0x0000740001027983 */ /* 0x000ea20000300800 */
[----:B-----5:R-:W-:-:S04]  /*c3c0*/  LOP3.LUT R0, R0, 0xff, RZ, 0xc0, !PT ;  /* 0x000000ff00007812 */ /* 0x020fc800078ec0ff */
[----:B------:R-:W-:-:S05]  /*c3d0*/  F2FP.F16.E5M2.UNPACK_B R0, R0 ;  /* 0x00000000ff00723e */ /* 0x000fca00020004ff */
[----:B------:R-:W-:-:S05]  /*c3e0*/  HADD2.F32 R0, -RZ, R0.H0_H0 ;  /* 0x20000000ff007230 */ /* 0x000fca0000004100 */
[----:B------:R-:W-:-:S04]  /*c3f0*/  FMUL R0, R0, UR21 ;  /* 0x0000001500007c20 */ /* 0x000fc80008400000 */
[----:B--2---:R-:W-:-:S05]  /*c400*/  FFMA R0, R2, UR20, R0 ;  /* 0x0000001402007c23 */ /* 0x004fca0008000000 */
[----:B0-----:R-:W-:-:S05]  /*c410*/  F2FP.SATFINITE.E5M2.F32.PACK_AB_MERGE_C R3, RZ, R0, RZ ;  /* 0x00000000ff03723e */ /* 0x001fca00048060ff */
[----:B------:R0:W-:Y:S01]  /*c420*/  STG.E.U8 desc[UR16][R30.64+0x79], R3 ;  /* 0x000079031e007986 */ /* 0x0001e2000c101110 */
[----:B------:R-:W-:Y:S05]  /*c430*/  BRA `(.L_x_295) ;  /* 0x0000002000887947 */ /* 0x000fea0003800000 */
.L_x_38:
[C---:B------:R-:W-:Y:S01]  /*c440*/  ISETP.GE.AND P3, PT, R42.reuse, 0x1, PT ;  /* 0x000000012a00780c */ /* 0x040fe20003f66270 */
[----:B------:R-:W2:Y:S01]  /*c450*/  LDL.LU R227, [R1+0x10] ;  /* 0x0000100001e37983 */ /* 0x000ea20000300800 */
[----:B------:R-:W-:Y:S01]  /*c460*/  ISETP.GE.AND P2, PT, R42, 0x9, PT ;  /* 0x000000092a00780c */ /* 0x000fe20003f46270 */
[----:B------:R-:W-:Y:S01]  /*c470*/  FMUL R225, R225, UR20 ;  /* 0x00000014e1e17c20 */ /* 0x000fe20008400000 */
[C---:B------:R-:W-:Y:S01]  /*c480*/  ISETP.LT.OR P0, PT, R41.reuse, 0x1, !P3 ;  /* 0x000000012900780c */ /* 0x040fe20005f01670 */
[----:B------:R-:W-:Y:S01]  /*c490*/  FMUL R226, R226, UR20 ;  /* 0x00000014e2e27c20 */ /* 0x000fe20008400000 */
[----:B------:R-:W-:Y:S01]  /*c4a0*/  ISETP.LT.OR P1, PT, R41, 0x2, !P3 ;  /* 0x000000022900780c */ /* 0x000fe20005f21670 */
[----:B------:R-:W-:Y:S01]  /*c4b0*/  FMUL R223, R223, UR20 ;  /* 0x00000014dfdf7c20 */ /* 0x000fe20008400000 */
[----:B------:R-:W-:Y:S01]  /*c4c0*/  ISETP.LT.OR P6, PT, R41, 0x2, !P2 ;  /* 0x000000022900780c */ /* 0x000fe200057c1670 */
[----:B------:R-:W-:Y:S01]  /*c4d0*/  FMUL R224, R224, UR20 ;  /* 0x00000014e0e07c20 */ /* 0x000fe20008400000 */
[----:B------:R-:W-:-:S02]  /*c4e0*/  F2FP.SATFINITE.E5M2.F32.PACK_AB_MERGE_C R33, RZ, R226, RZ ;  /* 0x000000e2ff21723e */ /* 0x000fc400048060ff */
[----:B------:R-:W-:Y:S01]  /*c4f0*/  F2FP.SATFINITE.E5M2.F32.PACK_AB_MERGE_C R225, RZ, R225, RZ ;  /* 0x000000e1ffe1723e */ /* 0x000fe200048060ff */
[----:B------:R-:W-:Y:S01]  /*c500*/  FMUL R222, R222, UR20 ;  /* 0x00000014dede7c20 */ /* 0x000fe20008400000 */
[----:B------:R-:W-:Y:S01]  /*c510*/  ISETP.LT.OR P5, PT, R41, 0x1, !P2 ;  /* 0x000000012900780c */ /* 0x000fe200057a1670 */
[----:B------:R-:W-:Y:S01]  /*c520*/  FMUL R221, R221, UR20 ;  /* 0x00000014dddd7c20 */ /* 0x000fe20008400000 */
[----:B------:R-:W-:Y:S01]  /*c530*/  F2FP.SATFINITE.E5M2.F32.PACK_AB_MERGE_C R223, RZ, R223, RZ ;  /* 0x000000dfffdf723e */ /* 0x000fe200048060ff */
[----:B------:R0:W-:Y:S01]  /*c540*/  @!P0 STG.E.U8 desc[UR16][R24.64], R33 ;  /* 0x0000002118008986 */ /* 0x0001e2000c101110 */
[----:B------:R-:W-:-:S03]  /*c550*/  ISETP.LT.OR P0, PT, R41, 0x9, !P3 ;  /* 0x000000092900780c */ /* 0x000fc60005f01670 */
[----:B------:R-:W-:Y:S01]  /*c560*/  @!P1 STG.E.U8 desc[UR16][R24.64+0x1], R225 ;  /* 0x000001e118009986 */ /* 0x000fe2000c101110 */
[----:B------:R-:W-:-:S03]  /*c570*/  ISETP.LT.OR P1, PT, R41, 0xa, !P3 ;  /* 0x0000000a2900780c */ /* 0x000fc60005f21670 */
[----:B------:R-:W-:Y:S01]  /*c580*/  @!P6 STG.E.U8 desc[UR16][R26.64+0x1], R223 ;  /* 0x000001df1a00e986 */ /* 0x000fe2000c101110 */
[----:B------:R-:W-:Y:S01]  /*c590*/  ISETP.LT.OR P6, PT, R41, 0xa, !P2 ;  /* 0x0000000a2900780c */ /* 0x000fe200057c1670 */
[----:B------:R-:W-:Y:S01]  /*c5a0*/  FMUL R219, R219, UR20 ;  /* 0x00000014dbdb7c20 */ /* 0x000fe20008400000 */
[----:B------:R-:W-:Y:S01]  /*c5b0*/  F2FP.SATFINITE.E5M2.F32.PACK_AB_MERGE_C R35, RZ, R224, RZ ;  /* 0x000000e0ff23723e */ /* 0x000fe200048060ff */
[----:B------:R-:W-:Y:S01]  /*c5c0*/  FMUL R220, R220, UR20 ;  /* 0x00000014dcdc7c20 */ /* 0x000fe20008400000 */
[----:B0-----:R-:W-:Y:S01]  /*c5d0*/  F2FP.SATFINITE.E5M2.F32.PACK_AB_MERGE_C R33, RZ, R222, RZ ;  /* 0x000000deff21723e */ /* 0x001fe200048060ff */
[----:B------:R-:W-:Y:S01]  /*c5e0*/  FMUL R218, R218, UR20 ;  /* 0x00000014dada7c20 */ /* 0x000fe20008400000 */
[----:B------:R-:W-:Y:S01]  /*c5f0*/  F2FP.SATFINITE.E5M2.F32.PACK_AB_MERGE_C R221, RZ, R221, RZ ;  /* 0x000000ddffdd723e */ /* 0x000fe200048060ff */
[----:B------:R0:W-:Y:S01]  /*c600*/  @!P5 STG.E.U8 desc[UR16][R26.64], R35 ;  /* 0x000000231a00d986 */ /* 0x0001e2000c101110 */
[C---:B------:R-:W-:Y:S02]  /*c610*/  ISETP.LT.OR P5, PT, R41.reuse, 0x9, !P2 ;  /* 0x000000092900780c */ /* 0x040fe400057a1670 */
        /* <DEDUP_REMOVED lines=8> */
[----:B0-----:R-:W-:Y:S01]  /*c6a0*/  F2FP.SATFINITE.E5M2.F32.PACK_AB_MERGE_C R35, RZ, R220, RZ ;  /* 0x000000dcff23723e */ /* 0x001fe200048060ff */
[----:B------:R-:W-:Y:S01]  /*c6b0*/  FMUL R215, R215, UR20 ;  /* 0x00000014d7d77c20 */ /* 0x000fe20008400000 */
[----:B------:R-:W3:Y:S01]  /*c6c0*/  LDL.LU R226, [R1+0xc] ;  /* 0x00000c0001e27983 */ /* 0x000ee20000300800 */
[----:B-1----:R-:W-:Y:S02]  /*c6d0*/  F2FP.SATFINITE.E5M2.F32.PACK_AB_MERGE_C R33, RZ, R218, RZ ;  /* 0x000000daff21723e */ /* 0x002fe400048060ff */
[----:B------:R-:W-:Y:S01]  /*c6e0*/  F2FP.SATFINITE.E5M2.F32.PACK_AB_MERGE_C R217, RZ, R217, RZ ;  /* 0x000000d9ffd9723e */ /* 0x000fe200048060ff */
[----:B------:R0:W-:Y:S01]  /*c6f0*/  @!P5 STG.E.U8 desc[UR16][R26.64+0x8], R35 ;  /* 0x000008231a00d986 */ /* 0x0001e2000c101110 */
[----:B------:R-:W-:-:S02]  /*c700*/  ISETP.LT.OR P5, PT, R41, 0x11, !P2 ;  /* 0x000000112900780c */ /* 0x000fc400057a1670 */
[----:B------:R-:W-:Y:S01]  /*c710*/  F2FP.SATFINITE.E5M2.F32.PACK_AB_MERGE_C R215, RZ, R215, RZ ;  /* 0x000000d7ffd7723e */ /* 0x000fe200048060ff */
[----:B------:R-:W4:Y:S01]  /*c720*/  LDL.LU R224, [R1+0x8] ;  /* 0x0000080001e07983 */ /* 0x000f220000300800 */
[----:B------:R-:W-:-:S03]  /*c730*/  FMUL R216, R216, UR20 ;  /* 0x00000014d8d87c20 */ /* 0x000fc60008400000 */
[----:B------:R-:W3:Y:S04]  /*c740*/  LDL.LU R225, [R1+0x4] ;  /* 0x0000040001e17983 */ /* 0x000ee80000300800 */
[----:B------:R-:W4:Y:S01]  /*c750*/  LDL.LU R223, [R1] ;  /* 0x0000000001df7983 */ /* 0x000f220000300800 */
[----:B0-----:R-:W-:Y:S01]  /*c760*/  F2FP.SATFINITE.E5M2.F32.PACK_AB_MERGE_C R35, RZ, R216, RZ ;  /* 0x000000d8ff23723e */ /* 0x001fe200048060ff */
[----:B------:R-:W-:Y:S01]  /*c770*/  FMUL R214, R214, UR20 ;  /* 0x00000014d6d67c20 */ /* 0x000fe20008400000 */
[----:B------:R-:W-:Y:S01]  /*c780*/  FMUL R213, R213, UR20 ;  /* 0x00000014d5d57c20 */ /* 0x000fe20008400000 */
[----:B------:R0:W-:Y:S01]  /*c790*/  @!P0 STG.E.U8 desc[UR16][R24.64+0x10], R33 ;  /* 0x0000102118008986 */ /* 0x0001e2000c101110 */
[----:B------:R-:W-:Y:S01]  /*c7a0*/  ISETP.LT.OR P0, PT, R41, 0x19, !P3 ;  /* 0x000000192900780c */ /* 0x000fe20005f01670 */
[----:B------:R-:W-:Y:S01]  /*c7b0*/  FMUL R211, R211, UR20 ;  /* 0x00000014d3d37c20 */ /* 0x000fe20008400000 */
[----:B------:R-:W-:Y:S01]  /*c7c0*/  FMUL R212, R212, UR20 ;  /* 0x00000014d4d47c20 */ /* 0x000fe20008400000 */
[----:B------:R-:W-:Y:S01]  /*c7d0*/  @!P1 STG.E.U8 desc[UR16][R24.64+0x11], R217 ;  /* 0x000011d918009986 */ /* 0x000fe2000c101110 */
[C---:B------:R-:W-:Y:S01]  /*c7e0*/  ISETP.LT.OR P1, PT, R41.reuse, 0x1a, !P3 ;  /* 0x0000001a2900780c */ /* 0x040fe20005f21670 */
[----:B------:R-:W-:Y:S01]  /*c7f0*/  FMUL R210, R210, UR20 ;  /* 0x00000014d2d27c20 */ /* 0x000fe20008400000 */
[----:B------:R-:W-:Y:S01]  /*c800*/  F2FP.SATFINITE.E5M2.F32.PACK_AB_MERGE_C R213, RZ, R213, RZ ;  /* 0x000000d5ffd5723e */ /* 0x000fe200048060ff */
[----:B------:R-:W-:Y:S01]  /*c810*/  @!P6 STG.E.U8 desc[UR16][R26.64+0x11], R215 ;  /* 0x000011d71a00e986 */ /* 0x000fe2000c101110 */
[----:B------:R-:W-:Y:S01]  /*c820*/  ISETP.LT.OR P6, PT, R41, 0x1a, !P2 ;  /* 0x0000001a2900780c */ /* 0x000fe200057c1670 */
[----:B------:R-:W-:Y:S01]  /*c830*/  FMUL R209, R209, UR20 ;  /* 0x00000014d1d17c20 */ /* 0x000fe20008400000 */
[----:B------:R-:W-:Y:S01]  /*c840*/  F2FP.SATFINITE.E5M2.F32.PACK_AB_MERGE_C R211, RZ, R211, RZ ;  /* 0x000000d3ffd3723e */ /* 0x000fe200048060ff */
[----:B------:R1:W-:Y:S01]  /*c850*/  @!P5 STG.E.U8 desc[UR16][R26.64+0x10], R35 ;  /* 0x000010231a00d986 */ /* 0x0003e2000c101110 */
[----:B0-----:R-:W-:Y:S01]  /*c860*/  F2FP.SATFINITE.E5M2.F32.PACK_AB_MERGE_C R33, RZ, R214, RZ ;  /* 0x000000d6ff21723e */ /* 0x001fe200048060ff */
[----:B------:R-:W-:Y:S01]  /*c870*/  FMUL R207, R207, UR20 ;  /* 0x00000014cfcf7c20 */ /* 0x000fe20008400000 */
[C---:B------:R-:W-:Y:S01]  /*c880*/  ISETP.LT.OR P5, PT, R41.reuse, 0x19, !P2 ;  /* 0x000000192900780c */ /* 0x040fe200057a1670 */
[----:B------:R-:W-:Y:S01]  /*c890*/  FMUL R208, R208, UR20 ;  /* 0x00000014d0d07c20 */ /* 0x000fe20008400000 */
[----:B------:R-:W-:Y:S01]  /*c8a0*/  F2FP.SATFINITE.E5M2.F32.PACK_AB_MERGE_C R209, RZ, R209, RZ ;  /* 0x000000d1ffd1723e */ /* 0x000fe200048060ff */
[----:B------:R0:W-:Y:S01]  /*c8b0*/  @!P0 STG.E.U8 desc[UR16][R24.64+0x18], R33 ;  /* 0x0000182118008986 */ /* 0x0001e2000c101110 */
[C---:B------:R-:W-:Y:S01]  /*c8c0*/  ISETP.LT.OR P0, PT, R41.reuse, 0x21, !P3 ;  /* 0x000000212900780c */ /* 0x040fe20005f01670 */
[----:B------:R-:W-:Y:S01]  /*c8d0*/  FMUL R206, R206, UR20 ;  /* 0x00000014cece7c20 */ /* 0x000fe20008400000 */
[----:B------:R-:W-:Y:S01]  /*c8e0*/  F2FP.SATFINITE.E5M2.F32.PACK_AB_MERGE_C R207, RZ, R207, RZ ;  /* 0x000000cfffcf723e */ /* 0x000fe200048060ff */
[----:B------:R-:W-:Y:S01]  /*c8f0*/  @!P1 STG.E.U8 desc[UR16][R24.64+0x19], R213 ;  /* 0x000019d518009986 */ /* 0x000fe2000c101110 */
[----:B------:R-:W-:Y:S01]  /*c900*/  ISETP.LT.OR P1, PT, R41, 0x22, !P3 ;  /* 0x000000222900780c */ /* 0x000fe20005f21670 */
[----:B------:R-:W-:Y:S01]  /*c910*/  FMUL R205, R205, UR20 ;  /* 0x00000014cdcd7c20 */ /* 0x000fe20008400000 */
[----:B-1----:R-:W-:Y:S01]  /*c920*/  F2FP.SATFINITE.E5M2.F32.PACK_AB_MERGE_C R35, RZ, R212, RZ ;  /* 0x000000d4ff23723e */ /* 0x002fe200048060ff */
        /* <DEDUP_REMOVED lines=11> */
[----:B------:R-:W-:Y:S01]  /*c9e0*/  ISETP.LT.OR P0, PT, R41, 0x29, !P3 ;  /* 0x000000292900780c */ /* 0x000fe20005f01670 */
[----:B------:R-:W-:Y:S01]  /*c9f0*/  FMUL R201, R201, UR20 ;  /* 0x00000014c9c97c20 */ /* 0x000fe20008400000 */
[----:B------:R-:W-:Y:S01]  /*ca00*/  FMUL R199, R199, UR20 ;  /* 0x00000014c7c77c20 */ /* 0x000fe20008400000 */
[----:B------:R-:W-:Y:S01]  /*ca10*/  @!P1 STG.E.U8 desc[UR16][R24.64+0x21], R209 ;  /* 0x000021d118009986 */ /* 0x000fe2000c101110 */
[C---:B------:R-:W-:Y:S01]  /*ca20*/  ISETP.LT.OR P1, PT, R41.reuse, 0x2a, !P3 ;  /* 0x0000002a2900780c */ /* 0x040fe20005f21670 */
        /* <DEDUP_REMOVED lines=9> */
[----:B------:R-:W-:Y:S01]  /*cac0*/  ISETP.LT.OR P5, PT, R41, 0x29, !P2 ;  /* 0x000000292900780c */ /* 0x000fe200057a1670 */
[----:B------:R-:W-:Y:S01]  /*cad0*/  FMUL R195, R195, UR20 ;  /* 0x00000014c3c37c20 */ /* 0x000fe20008400000 */
[----:B------:R-:W-:Y:S01]  /*cae0*/  F2FP.SATFINITE.E5M2.F32.PACK_AB_MERGE_C R199, RZ, R199, RZ ;  /* 0x000000c7ffc7723e */ /* 0x000fe200048060ff */
[----:B------:R0:W-:Y:S01]  /*caf0*/  @!P0 STG.E.U8 desc[UR16][R24.64+0x28], R33 ;  /* 0x0000282118008986 */ /* 0x0001e2000c101110 */
[C---:B------:R-:W-:Y:S01]  /*cb00*/  ISETP.LT.OR P0, PT, R41.reuse, 0x31, !P3 ;  /* 0x000000312900780c */ /* 0x040fe20005f01670 */
[----:B------:R-:W-:Y:S01]  /*cb10*/  FMUL R196, R196, UR20 ;  /* 0x00000014c4c47c20 */ /* 0x000fe20008400000 */
[----:B------:R-:W-:Y:S01]  /*cb20*/  F2FP.SATFINITE.E5M2.F32.PACK_AB_MERGE_C R197, RZ, R197, RZ ;  /* 0x000000c5ffc5723e */ /* 0x000fe200048060ff */
        /* <DEDUP_REMOVED lines=59> */
[C---:B------:R-:W-:Y:S01]  /*cee0*/  ISETP.LT.OR P6, PT, R41.reuse, 0x4a, !P2 ;  /* 0x0000004a2900780c */ /* 0x040fe200057c1670 */
        /* <DEDUP_REMOVED lines=57> */
[----:B------:R-:W-:Y:S01]  /*d280*/  ISETP.LT.OR P5, PT, R41, 0x61, !P3 ;  /* 0x000000612900780c */ /* 0x000fe20005fa1670 */
[----:B------:R-:W-:Y:S01]  /*d290*/  FMUL R161, R161, UR20 ;  /* 0x00000014a1a17c20 */ /* 0x000fe20008400000 */
[----:B0-----:R-:W-:Y:S01]  /*d2a0*/  F2FP.SATFINITE.E5M2.F32.PACK_AB_MERGE_C R33, RZ, R178, RZ ;  /* 0x000000b2ff21723e */ /* 0x001fe200048060ff */
[----:B------:R-:W-:Y:S01]  /*d2b0*/  FMUL R160, R160, UR20 ;  /* 0x00000014a0a07c20 */ /* 0x000fe20008400000 */
[----:B------:R-:W-:Y:S01]  /*d2c0*/  FMUL R159, R159, UR20 ;  /* 0x000000149f9f7c20 */ /* 0x000fe20008400000 */
[----:B------:R-:W-:Y:S01]  /*d2d0*/  FMUL R157, R157, UR20 ;  /* 0x000000149d9d7c20 */ /* 0x000fe20008400000 */
[----:B------:R-:W-:Y:S01]  /*d2e0*/  F2FP.SATFINITE.E5M2.F32.PACK_AB_MERGE_C R161, RZ, R161, RZ ;  /* 0x000000a1ffa1723e */ /* 0x000fe200048060ff */
[----:B------:R-:W-:Y:S01]  /*d2f0*/  FMUL R158, R158, UR20 ;  /* 0x000000149e9e7c20 */ /* 0x000fe20008400000 */
[----:B------:R-:W-:Y:S01]  /*d300*/  FMUL R156, R156, UR20 ;  /* 0x000000149c9c7c20 */ /* 0x000fe20008400000 */
[----:B------:R-:W-:Y:S01]  /*d310*/  @!P6 STG.E.U8 desc[UR16][R24.64+0x61], R177 ;  /* 0x000061b11800e986 */ /* 0x000fe2000c101110 */
[----:B------:R-:W-:Y:S01]  /*d320*/  ISETP.LT.OR P6, PT, R41, 0x69, !P3 ;  /* 0x000000692900780c */ /* 0x000fe20005fc1670 */
[----:B------:R-:W-:Y:S01]  /*d330*/  FMUL R155, R155, UR20 ;  /* 0x000000149b9b7c20 */ /* 0x000fe20008400000 */
[----:B-1----:R-:W-:Y:S01]  /*d340*/  F2FP.SATFINITE.E5M2.F32.PACK_AB_MERGE_C R35, RZ, R176, RZ ;  /* 0x000000b0ff23723e */ /* 0x002fe200048060ff */
[----:B------:R0:W-:Y:S01]  /*d350*/  @!P5 STG.E.U8 desc[UR16][R24.64+0x60], R33 ;  /* 0x000060211800d986 */ /* 0x0001e2000c101110 */
        /* <DEDUP_REMOVED lines=16> */
[----:B-1----:R-:W-:Y:S01]  /*d460*/  F2FP.SATFINITE.E5M2.F32.PACK_AB_MERGE_C R35, RZ, R170, RZ ;  /* 0x000000aaff23723e */ /* 0x002fe200048060ff */
[----:B------:R-:W-:Y:S01]  /*d470*/  @!P0 STG.E.U8 desc[UR16][R24.64+0x69], R173 ;  /* 0x000069ad18008986 */ /* 0x000fe2000c101110 */
        /* <DEDUP_REMOVED lines=12> */
[----:B------:R-:W-:Y:S01]  /*d540*/  ISETP.LT.OR P6, PT, R41, 0x79, !P3 ;  /* 0x000000792900780c */ /* 0x000fe20005fc1670 */
[----:B------:R-:W-:Y:S01]  /*d550*/  FMUL R17, R17, UR20 ;  /* 0x0000001411117c20 */ /* 0x000fe20008400000 */
[----:B------:R-:W-:Y:S01]  /*d560*/  ISETP.LT.OR P3, PT, R41, 0x7a, !P3 ;  /* 0x0000007a2900780c */ /* 0x000fe20005f61670 */
[----:B------:R-:W-:Y:S01]  /*d570*/  @!P0 STG.E.U8 desc[UR16][R24.64+0x71], R169 ;  /* 0x000071a918008986 */ /* 0x000fe2000c101110 */
[----:B0-----:R-:W-:Y:S01]  /*d580*/  F2FP.SATFINITE.E5M2.F32.PACK_AB_MERGE_C R33, RZ, R168, RZ ;  /* 0x000000a8ff21723e */ /* 0x001fe200048060ff */
[----:B------:R-:W-:Y:S01]  /*d590*/  FMUL R18, R18, UR20 ;  /* 0x0000001412127c20 */ /* 0x000fe20008400000 */
[----:B------:R-:W-:Y:S01]  /*d5a0*/  ISETP.GE.AND P0, PT, R42, 0x89, PT ;  /* 0x000000892a00780c */ /* 0x000fe20003f06270 */
[----:B------:R-:W-:Y:S01]  /*d5b0*/  FMUL R16, R16, UR20 ;  /* 0x0000001410107c20 */ /* 0x000fe20008400000 */
[----:B------:R-:W-:Y:S01]  /*d5c0*/  F2FP.SATFINITE.E5M2.F32.PACK_AB_MERGE_C R21, RZ, R21, RZ ;  /* 0x00000015ff15723e */ /* 0x000fe200048060ff */
[----:B------:R0:W-:Y:S01]  /*d5d0*/  @!P1 STG.E.U8 desc[UR16][R26.64+0x70], R33 ;  /* 0x000070211a009986 */ /* 0x0001e2000c101110 */
[----:B------:R-:W-:Y:S01]  /*d5e0*/  ISETP.GE.AND P1, PT, R42, 0x81, PT ;  /* 0x000000812a00780c */ /* 0x000fe20003f26270 */
[----:B------:R-:W-:Y:S01]  /*d5f0*/  FMUL R15, R15, UR20 ;  /* 0x000000140f0f7c20 */ /* 0x000fe20008400000 */
[----:B-1----:R-:W-:Y:S01]  /*d600*/  F2FP.SATFINITE.E5M2.F32.PACK_AB_MERGE_C R35, RZ, R166, RZ ;  /* 0x000000a6ff23723e */ /* 0x002fe200048060ff */
[----:B------:R-:W-:Y:S01]  /*d610*/  @!P5 STG.E.U8 desc[UR16][R26.64+0x71], R167 ;  /* 0x000071a71a00d986 */ /* 0x000fe2000c101110 */
[----:B------:R-:W-:Y:S01]  /*d620*/  ISETP.LT.OR P5, PT, R41, 0x79, !P2 ;  /* 0x000000792900780c */ /* 0x000fe200057a1670 */
[----:B------:R-:W-:Y:S01]  /*d630*/  FMUL R13, R13, UR20 ;  /* 0x000000140d0d7c20 */ /* 0x000fe20008400000 */
[C---:B------:R-:W-:Y:S01]  /*d640*/  ISETP.LT.OR P2, PT, R41.reuse, 0x7a, !P2 ;  /* 0x0000007a2900780c */ /* 0x040fe20005741670 */
        /* <DEDUP_REMOVED lines=9> */
[----:B------:R-:W-:Y:S01]  /*d6e0*/  F2FP.SATFINITE.E5M2.F32.PACK_AB_MERGE_C R17, RZ, R17, RZ ;  /* 0x00000011ff11723e */ /* 0x000fe200048060ff */
[----:B------:R-:W-:Y:S01]  /*d6f0*/  @!P5 STG.E.U8 desc[UR16][R26.64+0x78], R37 ;  /* 0x000078251a00d986 */ /* 0x000fe2000c101110 */
[----:B------:R-:W-:Y:S01]  /*d700*/  ISETP.LT.OR P5, PT, R41, 0x1, !P0 ;  /* 0x000000012900780c */ /* 0x000fe200047a1670 */
[----:B------:R-:W-:Y:S01]  /*d710*/  FMUL R9, R9, UR20 ;  /* 0x0000001409097c20 */ /* 0x000fe20008400000 */
[----:B------:R-:W-:Y:S01]  /*d720*/  F2FP.SATFINITE.E5M2.F32.PACK_AB_MERGE_C R15, RZ, R15, RZ ;  /* 0x0000000fff0f723e */ /* 0x000fe200048060ff */
[----:B------:R0:W-:Y:S01]  /*d730*/  @!P2 STG.E.U8 desc[UR16][R26.64+0x79], R163 ;  /* 0x000079a31a00a986 */ /* 0x0001e2000c101110 */
[C---:B------:R-:W-:Y:S01]  /*d740*/  ISETP.LT.OR P2, PT, R41.reuse, 0xa, !P1 ;  /* 0x0000000a2900780c */ /* 0x040fe20004f41670 */
        /* <DEDUP_REMOVED lines=9> */
[----:B------:R-:W-:Y:S01]  /*d7e0*/  F2FP.SATFINITE.E5M2.F32.PACK_AB_MERGE_C R11, RZ, R11, RZ ;  /* 0x0000000bff0b723e */ /* 0x000fe200048060ff */
[----:B------:R2:W-:Y:S01]  /*d7f0*/  @!P5 STG.E.U8 desc[UR16][R30.64], R33 ;  /* 0x000000211e00d986 */ /* 0x0005e2000c101110 */
[----:B------:R-:W-:Y:S01]  /*d800*/  ISETP.LT.OR P5, PT, R41, 0x9, !P0 ;  /* 0x000000092900780c */ /* 0x000fe200047a1670 */
[----:B------:R-:W-:Y:S01]  /*d810*/  FMUL R5, R5, UR20 ;  /* 0x0000001405057c20 */ /* 0x000fe20008400000 */
[----:B0-----:R-:W-:Y:S01]  /*d820*/  F2FP.SATFINITE.E5M2.F32.PACK_AB_MERGE_C R27, RZ, R156, RZ ;  /* 0x0000009cff1b723e */ /* 0x001fe200048060ff */
[----:B-----5:R-:W-:Y:S01]  /*d830*/  FMUL R0, R0, UR20 ;  /* 0x0000001400007c20 */ /* 0x020fe20008400000 */
[----:B------:R-:W-:Y:S01]  /*d840*/  F2FP.SATFINITE.E5M2.F32.PACK_AB_MERGE_C R9, RZ, R9, RZ ;  /* 0x00000009ff09723e */ /* 0x000fe200048060ff */
[----:B------:R-:W-:Y:S01]  /*d850*/  FMUL R6, R6, UR20 ;  /* 0x0000001406067c20 */ /* 0x000fe20008400000 */
[----:B------:R-:W-:Y:S01]  /*d860*/  F2FP.SATFINITE.E5M2.F32.PACK_AB_MERGE_C R7, RZ, R7, RZ ;  /* 0x00000007ff07723e */ /* 0x000fe200048060ff */
[----:B------:R-:W3:Y:S01]  /*d870*/  LDL.LU R221, [R1+0x14] ;  /* 0x0000140001dd7983 */ /* 0x000ee20000300800 */
[----:B-1----:R-:W-:Y:S01]  /*d880*/  F2FP.SATFINITE.E5M2.F32.PACK_AB_MERGE_C R25, RZ, R158, RZ ;  /* 0x0000009eff19723e */ /* 0x002fe200048060ff */
[----:B------:R-:W-:Y:S01]  /*d890*/  FMUL R2, R2, UR20 ;  /* 0x0000001402027c20 */ /* 0x000fe20008400000 */
[----:B------:R-:W-:Y:S01]  /*d8a0*/  F2FP.SATFINITE.E5M2.F32.PACK_AB_MERGE_C R5, RZ, R5, RZ ;  /* 0x00000005ff05723e */ /* 0x000fe200048060ff */
[----:B------:R-:W-:Y:S01]  /*d8b0*/  @!P6 STG.E.U8 desc[UR16][R30.64+0x1], R159 ;  /* 0x0000019f1e00e986 */ /* 0x000fe2000c101110 */
[----:B------:R-:W-:Y:S01]  /*d8c0*/  ISETP.LT.OR P6, PT, R41, 0xa, !P0 ;  /* 0x0000000a2900780c */ /* 0x000fe200047c1670 */
[----:B------:R-:W-:Y:S01]  /*d8d0*/  FMUL R3, R3, UR20 ;  /* 0x0000001403037c20 */ /* 0x000fe20008400000 */
[----:B--2---:R-:W-:Y:S01]  /*d8e0*/  F2FP.SATFINITE.E5M2.F32.PACK_AB_MERGE_C R33, RZ, R152, RZ ;  /* 0x00000098ff21723e */ /* 0x004fe200048060ff */
[----:B------:R-:W-:Y:S01]  /*d8f0*/  @!P2 STG.E.U8 desc[UR16][R28.64+0x9], R157 ;  /* 0x0000099d1c00a986 */ /* 0x000fe2000c101110 */
[----:B------:R-:W-:Y:S01]  /*d900*/  ISETP.LT.OR P2, PT, R41, 0x12, !P1 ;  /* 0x000000122900780c */ /* 0x000fe20004f41670 */
[----:B------:R-:W-:-:S02]  /*d910*/  FMUL R4, R4, UR20 ;  /* 0x0000001404047c20 */ /* 0x000fc40008400000 */
[----:B------:R0:W-:Y:S01]  /*d920*/  @!P3 STG.E.U8 desc[UR16][R28.64+0x8], R25 ;  /* 0x000008191c00b986 */ /* 0x0001e2000c101110 */
[----:B------:R-:W-:-:S03]  /*d930*/  ISETP.LT.OR P3, PT, R41, 0x11, !P1 ;  /* 0x000000112900780c */ /* 0x000fc60004f61670 */
[----:B------:R1:W-:Y:S01]  /*d940*/  @!P5 STG.E.U8 desc[UR16][R30.64+0x8], R27 ;  /* 0x0000081b1e00d986 */ /* 0x0003e2000c101110 */
[----:B------:R-:W-:-:S03]  /*d950*/  ISETP.LT.OR P5, PT, R41, 0x11, !P0 ;  /* 0x000000112900780c */ /* 0x000fc600047a1670 */
[----:B------:R-:W-:Y:S01]  /*d960*/  @!P6 STG.E.U8 desc[UR16][R30.64+0x9], R155 ;  /* 0x0000099b1e00e986 */ /* 0x000fe2000c101110 */
[----:B------:R-:W-:-:S03]  /*d970*/  ISETP.LT.OR P6, PT, R41, 0x12, !P0 ;  /* 0x000000122900780c */ /* 0x000fc600047c1670 */
[----:B------:R-:W-:Y:S01]  /*d980*/  @!P2 STG.E.U8 desc[UR16][R28.64+0x11], R153 ;  /* 0x000011991c00a986 */ /* 0x000fe2000c101110 */
[----:B------:R-:W-:Y:S02]  /*d990*/  ISETP.LT.OR P2, PT, R41, 0x1a, !P1 ;  /* 0x0000001a2900780c */ /* 0x000fe40004f41670 */
[----:B0-----:R-:W-:Y:S01]  /*d9a0*/  F2FP.SATFINITE.E5M2.F32.PACK_AB_MERGE_C R25, RZ, R154, RZ ;  /* 0x0000009aff19723e */ /* 0x001fe200048060ff */
[----:B------:R-:W2:Y:S01]  /*d9b0*/  LDL.LU R220, [R1+0x18] ;  /* 0x0000180001dc7983 */ /* 0x000ea20000300800 */
[----:B-1----:R-:W-:-:S03]  /*d9c0*/  F2FP.SATFINITE.E5M2.F32.PACK_AB_MERGE_C R27, RZ, R20, RZ ;  /* 0x00000014ff1b723e */ /* 0x002fc600048060ff */
[----:B------:R0:W-:Y:S01]  /*d9d0*/  @!P3 STG.E.U8 desc[UR16][R28.64+0x10], R25 ;  /* 0x000010191c00b986 */ /* 0x0001e2000c101110 */
[----:B------:R-:W-:-:S03]  /*d9e0*/  ISETP.LT.OR P3, PT, R41, 0x19, !P1 ;  /* 0x000000192900780c */ /* 0x000fc60004f61670 */
[----:B------:R-:W-:Y:S01]  /*d9f0*/  @!P5 STG.E.U8 desc[UR16][R30.64+0x10], R33 ;  /* 0x000010211e00d986 */ /* 0x000fe2000c101110 */
[----:B------:R-:W-:-:S03]  /*da00*/  ISETP.LT.OR P5, PT, R41, 0x19, !P0 ;  /* 0x000000192900780c */ /* 0x000fc600047a1670 */
[----:B------:R1:W-:Y:S01]  /*da10*/  @!P6 STG.E.U8 desc[UR16][R30.64+0x11], R23 ;  /* 0x000011171e00e986 */ /* 0x0003e2000c101110 */
[----:B------:R-:W-:-:S03]  /*da20*/  ISETP.LT.OR P6, PT, R41, 0x1a, !P0 ;  /* 0x0000001a2900780c */ /* 0x000fc600047c1670 */
[----:B------:R4:W-:Y:S01]  /*da30*/  @!P2 STG.E.U8 desc[UR16][R28.64+0x19], R21 ;  /* 0x000019151c00a986 */ /* 0x0009e2000c101110 */
[C---:B------:R-:W-:Y:S02]  /*da40*/  ISETP.LT.OR P2, PT, R41.reuse, 0x22, !P1 ;  /* 0x000000222900780c */ /* 0x040fe40004f41670 */
[----:B0-----:R-:W-:Y:S01]  /*da50*/  F2FP.SATFINITE.E5M2.F32.PACK_AB_MERGE_C R25, RZ, R22, RZ ;  /* 0x00000016ff19723e */ /* 0x001fe200048060ff */
[----:B------:R-:W2:Y:S04]  /*da60*/  LDL.LU R222, [R1+0x1c] ;  /* 0x00001c0001de7983 */ /* 0x000ea80000300800 */
[----:B------:R-:W-:Y:S01]  /*da70*/  @!P3 STG.E.U8 desc[UR16][R28.64+0x18], R25 ;  /* 0x000018191c00b986 */ /* 0x000fe2000c101110 */
[C---:B------:R-:W-:Y:S02]  /*da80*/  ISETP.LT.OR P3, PT, R41.reuse, 0x21, !P1 ;  /* 0x000000212900780c */ /* 0x040fe40004f61670 */
[----:B-1----:R-:W-:Y:S01]  /*da90*/  F2FP.SATFINITE.E5M2.F32.PACK_AB_MERGE_C R23, RZ, R18, RZ ;  /* 0x00000012ff17723e */ /* 0x002fe200048060ff */
[----:B------:R-:W-:Y:S01]  /*daa0*/  @!P5 STG.E.U8 desc[UR16][R30.64+0x18], R27 ;  /* 0x0000181b1e00d986 */ /* 0x000fe2000c101110 */
[----:B------:R-:W-:-:S02]  /*dab0*/  ISETP.LT.OR P5, PT, R41, 0x21, !P0 ;  /* 0x000000212900780c */ /* 0x000fc400047a1670 */
[----:B----4-:R-:W-:Y:S01]  /*dac0*/  F2FP.SATFINITE.E5M2.F32.PACK_AB_MERGE_C R21, RZ, R16, RZ ;  /* 0x00000010ff15723e */ /* 0x010fe200048060ff */
[----:B------:R0:W-:Y:S01]  /*dad0*/  @!P6 STG.E.U8 desc[UR16][R30.64+0x19], R19 ;  /* 0x000019131e00e986 */ /* 0x0001e2000c101110 */
[----:B------:R-:W-:-:S03]  /*dae0*/  ISETP.LT.OR P6, PT, R41, 0x22, !P0 ;  /* 0x000000222900780c */ /* 0x000fc600047c1670 */
[----:B------:R1:W-:Y:S01]  /*daf0*/  @!P2 STG.E.U8 desc[UR16][R28.64+0x21], R17 ;  /* 0x000021111c00a986 */ /* 0x0003e2000c101110 */
[----:B------:R-:W-:-:S03]  /*db00*/  ISETP.LT.OR P2, PT, R41, 0x2a, !P1 ;  /* 0x0000002a2900780c */ /* 0x000fc60004f41670 */
[----:B------:R-:W-:Y:S01]  /*db10*/  @!P3 STG.E.U8 desc[UR16][R28.64+0x20], R23 ;  /* 0x000020171c00b986 */ /* 0x000fe2000c101110 */
[----:B------:R-:W-:-:S03]  /*db20*/  ISETP.LT.OR P3, PT, R41, 0x29, !P1 ;  /* 0x000000292900780c */ /* 0x000fc60004f61670 */
[----:B------:R-:W-:Y:S01]  /*db30*/  @!P5 STG.E.U8 desc[UR16][R30.64+0x20], R21 ;  /* 0x000020151e00d986 */ /* 0x000fe2000c101110 */
[C---:B------:R-:W-:Y:S02]  /*db40*/  ISETP.LT.OR P5, PT, R41.reuse, 0x29, !P0 ;  /* 0x000000292900780c */ /* 0x040fe400047a1670 */
[----:B0-----:R-:W-:Y:S01]  /*db50*/  F2FP.SATFINITE.E5M2.F32.PACK_AB_MERGE_C R19, RZ, R14, RZ ;  /* 0x0000000eff13723e */ /* 0x001fe200048060ff */
[----:B------:R0:W-:Y:S01]  /*db60*/  @!P6 STG.E.U8 desc[UR16][R30.64+0x21], R15 ;  /* 0x0000210f1e00e986 */ /* 0x0001e2000c101110 */
[C---:B------:R-:W-:Y:S02]  /*db70*/  ISETP.LT.OR P6, PT, R41.reuse, 0x2a, !P0 ;  /* 0x0000002a2900780c */ /* 0x040fe400047c1670 */
[----:B-1----:R-:W-:Y:S01]  /*db80*/  F2FP.SATFINITE.E5M2.F32.PACK_AB_MERGE_C R17, RZ, R12, RZ ;  /* 0x0000000cff11723e */ /* 0x002fe200048060ff */
        /* <DEDUP_REMOVED lines=15> */
[----:B0-----:R-:W-:Y:S02]  /*dc80*/  F2FP.SATFINITE.E5M2.F32.PACK_AB_MERGE_C R11, RZ, R6, RZ ;  /* 0x00000006ff0b723e */ /* 0x001fe400048060ff */
[C---:B------:R-:W-:Y:S01]  /*dc90*/  ISETP.LT.OR P5, PT, R41.reuse, 0x39, !P0 ;  /* 0x000000392900780c */ /* 0x040fe200047a1670 */
[----:B------:R0:W-:Y:S01]  /*dca0*/  @!P6 STG.E.U8 desc[UR16][R30.64+0x31], R7 ;  /* 0x000031071e00e986 */ /* 0x0001e2000c101110 */
[----:B-1----:R-:W-:Y:S02]  /*dcb0*/  F2FP.SATFINITE.E5M2.F32.PACK_AB_MERGE_C R9, RZ, R4, RZ ;  /* 0x00000004ff09723e */ /* 0x002fe400048060ff */
[----:B------:R-:W-:Y:S01]  /*dcc0*/  ISETP.LT.OR P6, PT, R41, 0x3a, !P0 ;  /* 0x0000003a2900780c */ /* 0x000fe200047c1670 */
[----:B------:R1:W-:Y:S04]  /*dcd0*/  @!P2 STG.E.U8 desc[UR16][R28.64+0x39], R5 ;  /* 0x000039051c00a986 */ /* 0x0003e8000c101110 */
[----:B------:R4:W-:Y:S01]  /*dce0*/  @!P3 STG.E.U8 desc[UR16][R28.64+0x38], R11 ;  /* 0x0000380b1c00b986 */ /* 0x0009e2000c101110 */
[----:B------:R-:W-:Y:S01]  /*dcf0*/  FMUL R4, R227, UR20 ;  /* 0x00000014e3047c20 */ /* 0x000fe20008400000 */
[----:B------:R-:W-:-:S02]  /*dd00*/  ISETP.LT.OR P3, PT, R41, 0x41, !P1 ;  /* 0x000000412900780c */ /* 0x000fc40004f61670 */
[----:B0-----:R-:W-:Y:S02]  /*dd10*/  F2FP.SATFINITE.E5M2.F32.PACK_AB_MERGE_C R7, RZ, R3, RZ ;  /* 0x00000003ff07723e */ /* 0x001fe400048060ff */
[----:B-1----:R-:W-:Y:S01]  /*dd20*/  F2FP.SATFINITE.E5M2.F32.PACK_AB_MERGE_C R5, RZ, R0, RZ ;  /* 0x00000000ff05723e */ /* 0x002fe200048060ff */
[----:B------:R-:W-:Y:S01]  /*dd30*/  FMUL R0, R223, UR20 ;  /* 0x00000014df007c20 */ /* 0x000fe20008400000 */
[----:B------:R-:W-:Y:S01]  /*dd40*/  ISETP.LT.OR P2, PT, R41, 0x42, !P1 ;  /* 0x000000422900780c */ /* 0x000fe20004f41670 */
[----:B------:R-:W2:Y:S01]  /*dd50*/  LDL.LU R223, [R1+0x20] ;  /* 0x0000200001df7983 */ /* 0x000ea20000300800 */
[----:B----4-:R-:W-:Y:S02]  /*dd60*/  F2FP.SATFINITE.E5M2.F32.PACK_AB_MERGE_C R11, RZ, R2, RZ ;  /* 0x00000002ff0b723e */ /* 0x010fe400048060ff */
[----:B------:R-:W-:Y:S01]  /*dd70*/  F2FP.SATFINITE.E5M2.F32.PACK_AB_MERGE_C R13, RZ, R0, RZ ;  /* 0x00000000ff0d723e */ /* 0x000fe200048060ff */
[----:B---3--:R-:W-:Y:S01]  /*dd80*/  FMUL R0, R225, UR20 ;  /* 0x00000014e1007c20 */ /* 0x008fe20008400000 */
[----:B------:R-:W-:Y:S01]  /*dd90*/  FMUL R2, R224, UR20 ;  /* 0x00000014e0027c20 */ /* 0x000fe20008400000 */
[----:B------:R-:W3:Y:S04]  /*dda0*/  LDL.LU R225, [R1+0x24] ;  /* 0x0000240001e17983 */ /* 0x000ee80000300800 */
[----:B------:R-:W4:Y:S01]  /*ddb0*/  LDL.LU R224, [R1+0x28] ;  /* 0x0000280001e07983 */ /* 0x000f220000300800 */
[----:B------:R-:W-:-:S03]  /*ddc0*/  FMUL R3, R226, UR20 ;  /* 0x00000014e2037c20 */ /* 0x000fc60008400000 */
[----:B------:R-:W4:Y:S04]  /*ddd0*/  LDL.LU R226, [R1+0x2c] ;  /* 0x00002c0001e27983 */ /* 0x000f280000300800 */
[----:B------:R-:W4:Y:S04]  /*dde0*/  LDL.LU R227, [R1+0x30] ;  /* 0x0000300001e37983 */ /* 0x000f280000300800 */
[----:B------:R-:W-:Y:S01]  /*ddf0*/  @!P5 STG.E.U8 desc[UR16][R30.64+0x38], R9 ;  /* 0x000038091e00d986 */ /* 0x000fe2000c101110 */
[----:B------:R-:W-:-:S03]  /*de00*/  ISETP.LT.OR P5, PT, R41, 0x41, !P0 ;  /* 0x000000412900780c */ /* 0x000fc600047a1670 */
[----:B------:R0:W-:Y:S01]  /*de10*/  @!P6 STG.E.U8 desc[UR16][R30.64+0x39], R7 ;  /* 0x000039071e00e986 */ /* 0x0001e2000c101110 */
[----:B------:R-:W-:-:S03]  /*de20*/  ISETP.LT.OR P6, PT, R41, 0x42, !P0 ;  /* 0x000000422900780c */ /* 0x000fc600047c1670 */
[----:B------:R-:W-:Y:S01]  /*de30*/  @!P3 STG.E.U8 desc[UR16][R28.64+0x40], R11 ;  /* 0x0000400b1c00b986 */ /* 0x000fe2000c101110 */
[----:B------:R-:W-:-:S03]  /*de40*/  ISETP.LT.OR P3, PT, R41, 0x49, !P1 ;  /* 0x000000492900780c */ /* 0x000fc60004f61670 */
[----:B------:R1:W-:Y:S01]  /*de50*/  @!P2 STG.E.U8 desc[UR16][R28.64+0x41], R5 ;  /* 0x000041051c00a986 */ /* 0x0003e2000c101110 */
[----:B0-----:R-:W-:-:S03]  /*de60*/  F2FP.SATFINITE.E5M2.F32.PACK_AB_MERGE_C R7, RZ, R0, RZ ;  /* 0x00000000ff07723e */ /* 0x001fc600048060ff */
[----:B------:R-:W-:Y:S01]  /*de70*/  @!P5 STG.E.U8 desc[UR16][R30.64+0x40], R13 ;  /* 0x0000400d1e00d986 */ /* 0x000fe2000c101110 */
[C---:B------:R-:W-:Y:S02]  /*de80*/  ISETP.LT.OR P2, PT, R41.reuse, 0x4a, !P1 ;  /* 0x0000004a2900780c */ /* 0x040fe40004f41670 */
[----:B-1----:R-:W-:Y:S01]  /*de90*/  F2FP.SATFINITE.E5M2.F32.PACK_AB_MERGE_C R5, RZ, R2, RZ ;  /* 0x00000002ff05723e */ /* 0x002fe200048060ff */
[----:B------:R0:W-:Y:S01]  /*dea0*/  @!P6 STG.E.U8 desc[UR16][R30.64+0x41], R7 ;  /* 0x000041071e00e986 */ /* 0x0001e2000c101110 */
[C---:B------:R-:W-:Y:S02]  /*deb0*/  ISETP.LT.OR P5, PT, R41.reuse, 0x49, !P0 ;  /* 0x000000492900780c */ /* 0x040fe400047a1670 */
[C---:B------:R-:W-:Y:S01]  /*dec0*/  ISETP.LT.OR P6, PT, R41.reuse, 0x4a, !P0 ;  /* 0x0000004a2900780c */ /* 0x040fe200047c1670 */
[----:B------:R1:W-:Y:S01]  /*ded0*/  @!P3 STG.E.U8 desc[UR16][R28.64+0x48], R5 ;  /* 0x000048051c00b986 */ /* 0x0003e2000c101110 */
[----:B------:R-:W-:Y:S02]  /*dee0*/  ISETP.LT.OR P3, PT, R41, 0x51, !P1 ;  /* 0x000000512900780c */ /* 0x000fe40004f61670 */
[----:B------:R-:W-:-:S02]  /*def0*/  F2FP.SATFINITE.E5M2.F32.PACK_AB_MERGE_C R9, RZ, R3, RZ ;  /* 0x00000003ff09723e */ /* 0x000fc400048060ff */
[----:B------:R-:W-:-:S03]  /*df00*/  F2FP.SATFINITE.E5M2.F32.PACK_AB_MERGE_C R11, RZ, R4, RZ ;  /* 0x00000004ff0b723e */ /* 0x000fc600048060ff */
[----:B------:R1:W-:Y:S04]  /*df10*/  @!P2 STG.E.U8 desc[UR16][R28.64+0x49], R9 ;  /* 0x000049091c00a986 */ /* 0x0003e8000c101110 */
[----:B------:R-:W-:Y:S01]  /*df20*/  @!P5 STG.E.U8 desc[UR16][R30.64+0x48], R11 ;  /* 0x0000480b1e00d986 */ /* 0x000fe2000c101110 */
[----:B------:R-:W-:-:S03]  /*df30*/  FMUL R0, R221, UR20 ;  /* 0x00000014dd007c20 */ /* 0x000fc60008400000 */
[----:B------:R-:W4:Y:S02]  /*df40*/  LDL.LU R221, [R1+0x34] ;  /* 0x0000340001dd7983 */ /* 0x000f240000300800 */
[----:B0-----:R-:W-:-:S05]  /*df50*/  F2FP.SATFINITE.E5M2.F32.PACK_AB_MERGE_C R7, RZ, R0, RZ ;  /* 0x00000000ff07723e */ /* 0x001fca00048060ff */
[----:B------:R-:W-:Y:S01]  /*df60*/  @!P6 STG.E.U8 desc[UR16][R30.64+0x49], R7 ;  /* 0x000049071e00e986 */ /* 0x000fe2000c101110 */
[----:B--2---:R-:W-:-:S03]  /*df70*/  FMUL R2, R220, UR20 ;  /* 0x00000014dc027c20 */ /* 0x004fc60008400000 */
[----:B------:R-:W2:Y:S02]  /*df80*/  LDL.LU R220, [R1+0x38] ;  /* 0x0000380001dc7983 */ /* 0x000ea40000300800 */
[----:B-1----:R-:W-:-:S05]  /*df90*/  F2FP.SATFINITE.E5M2.F32.PACK_AB_MERGE_C R5, RZ, R2, RZ ;  /* 0x00000002ff05723e */ /* 0x002fca00048060ff */
[----:B------:R0:W-:Y:S01]  /*dfa0*/  @!P3 STG.E.U8 desc[UR16][R28.64+0x50], R5 ;  /* 0x000050051c00b986 */ /* 0x0001e2000c101110 */
[----:B------:R-:W-:-:S03]  /*dfb0*/  FMUL R3, R222, UR20 ;  /* 0x00000014de037c20 */ /* 0x000fc60008400000 */
[----:B------:R-:W2:Y:S02]  /*dfc0*/  LDL.LU R222, [R1+0x3c] ;  /* 0x00003c0001de7983 */ /* 0x000ea40000300800 */
[----:B------:R-:W-:Y:S01]  /*dfd0*/  F2FP.SATFINITE.E5M2.F32.PACK_AB_MERGE_C R9, RZ, R3, RZ ;  /* 0x00000003ff09723e */ /* 0x000fe200048060ff */
[----:B------:R-:W-:Y:S02]  /*dfe0*/  FMUL R0, R223, UR20 ;  /* 0x00000014df007c20 */ /* 0x000fe40008400000 */
[----:B------:R-:W2:Y:S03]  /*dff0*/  LDL.LU R223, [R1+0x40] ;  /* 0x0000400001df7983 */ /* 0x000ea60000300800 */
[----:B------:R-:W-:Y:S01]  /*e000*/  F2FP.SATFINITE.E5M2.F32.PACK_AB_MERGE_C R13, RZ, R0, RZ ;  /* 0x00000000ff0d723e */ /* 0x000fe200048060ff */
[----:B---3--:R-:W-:Y:S02]  /*e010*/  FMUL R2, R225, UR20 ;  /* 0x00000014e1027c20 */ /* 0x008fe40008400000 */
[----:B------:R-:W3:Y:S01]  /*e020*/  LDL.LU R225, [R1+0x44] ;  /* 0x0000440001e17983 */ /* 0x000ee20000300800 */
[----:B----4-:R-:W-:-:S03]  /*e030*/  FMUL R0, R224, UR20 ;  /* 0x00000014e0007c20 */ /* 0x010fc60008400000 */
[----:B------:R-:W4:Y:S01]  /*e040*/  LDL.LU R224, [R1+0x48] ;  /* 0x0000480001e07983 */ /* 0x000f220000300800 */
[----:B------:R-:W-:Y:S01]  /*e050*/  FMUL R3, R226, UR20 ;  /* 0x00000014e2037c20 */ /* 0x000fe20008400000 */
[----:B0-----:R-:W-:Y:S02]  /*e060*/  F2FP.SATFINITE.E5M2.F32.PACK_AB_MERGE_C R5, RZ, R0, RZ ;  /* 0x00000000ff05723e */ /* 0x001fe400048060ff */
[----:B------:R-:W4:Y:S01]  /*e070*/  LDL.LU R226, [R1+0x4c] ;  /* 0x00004c0001e27983 */ /* 0x000f220000300800 */
[----:B------:R-:W-:-:S03]  /*e080*/  FMUL R0, R227, UR20 ;  /* 0x00000014e3007c20 */ /* 0x000fc60008400000 */
[----:B------:R-:W4:Y:S01]  /*e090*/  LDL.LU R227, [R1+0x50] ;  /* 0x0000500001e37983 */ /* 0x000f220000300800 */
[C---:B------:R-:W-:Y:S02]  /*e0a0*/  ISETP.LT.OR P2, PT, R41.reuse, 0x52, !P1 ;  /* 0x000000522900780c */ /* 0x040fe40004f41670 */
[C---:B------:R-:W-:Y:S01]  /*e0b0*/  ISETP.LT.OR P6, PT, R41.reuse, 0x52, !P0 ;  /* 0x000000522900780c */ /* 0x040fe200047c1670 */
[----:B------:R-:W4:Y:S01]  /*e0c0*/  LDL.LU R219, [R1+0x54] ;  /* 0x0000540001db7983 */ /* 0x000f220000300800 */
[C---:B------:R-:W-:Y:S02]  /*e0d0*/  ISETP.LT.OR P5, PT, R41.reuse, 0x51, !P0 ;  /* 0x000000512900780c */ /* 0x040fe400047a1670 */
[----:B------:R-:W-:Y:S02]  /*e0e0*/  ISETP.LT.OR P3, PT, R41, 0x59, !P1 ;  /* 0x000000592900780c */ /* 0x000fe40004f61670 */
[----:B------:R-:W-:Y:S02]  /*e0f0*/  F2FP.SATFINITE.E5M2.F32.PACK_AB_MERGE_C R7, RZ, R2, RZ ;  /* 0x00000002ff07723e */ /* 0x000fe400048060ff */
[----:B------:R-:W-:-:S03]  /*e100*/  F2FP.SATFINITE.E5M2.F32.PACK_AB_MERGE_C R11, RZ, R0, RZ ;  /* 0x00000000ff0b723e */ /* 0x000fc600048060ff */
[----:B------:R0:W-:Y:S01]  /*e110*/  @!P2 STG.E.U8 desc[UR16][R28.64+0x51], R9 ;  /* 0x000051091c00a986 */ /* 0x0001e2000c101110 */
[----:B------:R-:W-:-:S03]  /*e120*/  ISETP.LT.OR P2, PT, R41, 0x5a, !P1 ;  /* 0x0000005a2900780c */ /* 0x000fc60004f41670 */
[----:B------:R-:W-:Y:S01]  /*e130*/  @!P6 STG.E.U8 desc[UR16][R30.64+0x51], R7 ;  /* 0x000051071e00e986 */ /* 0x000fe2000c101110 */
[----:B------:R-:W-:-:S03]  /*e140*/  ISETP.LT.OR P6, PT, R41, 0x5a, !P0 ;  /* 0x0000005a2900780c */ /* 0x000fc600047c1670 */
[----:B------:R-:W-:Y:S01]  /*e150*/  @!P5 STG.E.U8 desc[UR16][R30.64+0x50], R13 ;  /* 0x0000500d1e00d986 */ /* 0x000fe2000c101110 */
[----:B0-----:R-:W-:-:S03]  /*e160*/  F2FP.SATFINITE.E5M2.F32.PACK_AB_MERGE_C R9, RZ, R3, RZ ;  /* 0x00000003ff09723e */ /* 0x001fc600048060ff */
[----:B------:R0:W-:Y:S04]  /*e170*/  @!P3 STG.E.U8 desc[UR16][R28.64+0x58], R5 ;  /* 0x000058051c00b986 */ /* 0x0001e8000c101110 */
[----:B------:R1:W-:Y:S01]  /*e180*/  @!P2 STG.E.U8 desc[UR16][R28.64+0x59], R9 ;  /* 0x000059091c00a986 */ /* 0x0003e2000c101110 */
[----:B------:R-:W-:-:S03]  /*e190*/  FMUL R0, R221, UR20 ;  /* 0x00000014dd007c20 */ /* 0x000fc60008400000 */
[----:B------:R-:W4:Y:S02]  /*e1a0*/  LDL.LU R221, [R1+0x58] ;  /* 0x0000580001dd7983 */ /* 0x000f240000300800 */
[----:B0-----:R-:W-:-:S05]  /*e1b0*/  F2FP.SATFINITE.E5M2.F32.PACK_AB_MERGE_C R5, RZ, R0, RZ ;  /* 0x00000000ff05723e */ /* 0x001fca00048060ff */
[----:B------:R0:W-:Y:S01]  /*e1c0*/  @!P6 STG.E.U8 desc[UR16][R30.64+0x59], R5 ;  /* 0x000059051e00e986 */ /* 0x0001e2000c101110 */
[----:B--2---:R-:W-:-:S03]  /*e1d0*/  FMUL R2, R220, UR20 ;  /* 0x00000014dc027c20 */ /* 0x004fc60008400000 */
[----:B------:R-:W2:Y:S02]  /*e1e0*/  LDL.LU R220, [R1+0x5c] ;  /* 0x00005c0001dc7983 */ /* 0x000ea40000300800 */
[----:B------:R-:W-:Y:S01]  /*e1f0*/  F2FP.SATFINITE.E5M2.F32.PACK_AB_MERGE_C R7, RZ, R2, RZ ;  /* 0x00000002ff07723e */ /* 0x000fe200048060ff */
[----:B------:R-:W-:Y:S02]  /*e200*/  FMUL R3, R222, UR20 ;  /* 0x00000014de037c20 */ /* 0x000fe40008400000 */
[----:B------:R-:W2:Y:S03]  /*e210*/  LDL.LU R222, [R1+0x60] ;  /* 0x0000600001de7983 */ /* 0x000ea60000300800 */
[----:B-1----:R-:W-:Y:S01]  /*e220*/  F2FP.SATFINITE.E5M2.F32.PACK_AB_MERGE_C R9, RZ, R3, RZ ;  /* 0x00000003ff09723e */ /* 0x002fe200048060ff */
[----:B------:R-:W-:Y:S02]  /*e230*/  FMUL R4, R223, UR20 ;  /* 0x00000014df047c20 */ /* 0x000fe40008400000 */
[----:B------:R-:W2:Y:S01]  /*e240*/  LDL.LU R223, [R1+0x64] ;  /* 0x0000640001df7983 */ /* 0x000ea20000300800 */
[----:B---3--:R-:W-:-:S03]  /*e250*/  FMUL R0, R225, UR20 ;  /* 0x00000014e1007c20 */ /* 0x008fc60008400000 */
[----:B------:R-:W3:Y:S01]  /*e260*/  LDL.LU R225, [R1+0x68] ;  /* 0x0000680001e17983 */ /* 0x000ee20000300800 */
[----:B----4-:R-:W-:Y:S01]  /*e270*/  FMUL R2, R224, UR20 ;  /* 0x00000014e0027c20 */ /* 0x010fe20008400000 */
[----:B0-----:R-:W-:Y:S02]  /*e280*/  F2FP.SATFINITE.E5M2.F32.PACK_AB_MERGE_C R5, RZ, R0, RZ ;  /* 0x00000000ff05723e */ /* 0x001fe400048060ff */
[----:B------:R-:W4:Y:S01]  /*e290*/  LDL.LU R224, [R1+0x6c] ;  /* 0x00006c0001e07983 */ /* 0x000f220000300800 */
[----:B------:R-:W-:-:S03]  /*e2a0*/  FMUL R3, R226, UR20 ;  /* 0x00000014e2037c20 */ /* 0x000fc60008400000 */
[----:B------:R-:W4:Y:S01]  /*e2b0*/  LDL.LU R226, [R1+0x70] ;  /* 0x0000700001e27983 */ /* 0x000f220000300800 */
[----:B------:R-:W-:-:S03]  /*e2c0*/  FMUL R0, R227, UR20 ;  /* 0x00000014e3007c20 */ /* 0x000fc60008400000 */
[----:B------:R-:W4:Y:S01]  /*e2d0*/  LDL.LU R227, [R1+0x74] ;  /* 0x0000740001e37983 */ /* 0x000f220000300800 */
[C---:B------:R-:W-:Y:S02]  /*e2e0*/  ISETP.LT.OR P5, PT, R41.reuse, 0x59, !P0 ;  /* 0x000000592900780c */ /* 0x040fe400047a1670 */
[C---:B------:R-:W-:Y:S02]  /*e2f0*/  ISETP.LT.OR P2, PT, R41.reuse, 0x62, !P1 ;  /* 0x000000622900780c */ /* 0x040fe40004f41670 */
[C---:B------:R-:W-:Y:S02]  /*e300*/  ISETP.LT.OR P3, PT, R41.reuse, 0x61, !P1 ;  /* 0x000000612900780c */ /* 0x040fe40004f61670 */
[----:B------:R-:W-:-:S07]  /*e310*/  ISETP.LT.OR P6, PT, R41, 0x62, !P0 ;  /* 0x000000622900780c */ /* 0x000fce00047c1670 */
[----:B------:R-:W-:Y:S01]  /*e320*/  @!P5 STG.E.U8 desc[UR16][R30.64+0x58], R11 ;  /* 0x0000580b1e00d986 */ /* 0x000fe2000c101110 */
[----:B------:R-:W-:-:S03]  /*e330*/  ISETP.LT.OR P5, PT, R41, 0x61, !P0 ;  /* 0x000000612900780c */ /* 0x000fc600047a1670 */
[----:B------:R0:W-:Y:S01]  /*e340*/  @!P2 STG.E.U8 desc[UR16][R28.64+0x61], R9 ;  /* 0x000061091c00a986 */ /* 0x0001e2000c101110 */
[----:B------:R-:W-:-:S03]  /*e350*/  ISETP.LT.OR P2, PT, R41, 0x6a, !P1 ;  /* 0x0000006a2900780c */ /* 0x000fc60004f41670 */
[----:B------:R1:W-:Y:S01]  /*e360*/  @!P3 STG.E.U8 desc[UR16][R28.64+0x60], R7 ;  /* 0x000060071c00b986 */ /* 0x0003e2000c101110 */
[----:B------:R-:W-:Y:S02]  /*e370*/  ISETP.LT.OR P3, PT, R41, 0x69, !P1 ;  /* 0x000000692900780c */ /* 0x000fe40004f61670 */
[----:B------:R-:W-:Y:S01]  /*e380*/  F2FP.SATFINITE.E5M2.F32.PACK_AB_MERGE_C R13, RZ, R4, RZ ;  /* 0x00000004ff0d723e */ /* 0x000fe200048060ff */
[----:B------:R1:W-:Y:S01]  /*e390*/  @!P6 STG.E.U8 desc[UR16][R30.64+0x61], R5 ;  /* 0x000061051e00e986 */ /* 0x0003e2000c101110 */
[----:B0-----:R-:W-:-:S03]  /*e3a0*/  F2FP.SATFINITE.E5M2.F32.PACK_AB_MERGE_C R9, RZ, R3, RZ ;  /* 0x00000003ff09723e */ /* 0x001fc600048060ff */
[----:B------:R-:W-:Y:S01]  /*e3b0*/  @!P5 STG.E.U8 desc[UR16][R30.64+0x60], R13 ;  /* 0x0000600d1e00d986 */ /* 0x000fe2000c101110 */
[----:B-1----:R-:W-:-:S03]  /*e3c0*/  F2FP.SATFINITE.E5M2.F32.PACK_AB_MERGE_C R7, RZ, R2, RZ ;  /* 0x00000002ff07723e */ /* 0x002fc600048060ff */
[----:B------:R-:W-:Y:S01]  /*e3d0*/  @!P2 STG.E.U8 desc[UR16][R28.64+0x69], R9 ;  /* 0x000069091c00a986 */ /* 0x000fe2000c101110 */
[C---:B------:R-:W-:Y:S02]  /*e3e0*/  ISETP.LT.OR P5, PT, R41.reuse, 0x69, !P0 ;  /* 0x000000692900780c */ /* 0x040fe400047a1670 */
[C---:B------:R-:W-:Y:S01]  /*e3f0*/  ISETP.LT.OR P6, PT, R41.reuse, 0x6a, !P0 ;  /* 0x0000006a2900780c */ /* 0x040fe200047c1670 */
[----:B------:R0:W-:Y:S01]  /*e400*/  @!P3 STG.E.U8 desc[UR16][R28.64+0x68], R7 ;  /* 0x000068071c00b986 */ /* 0x0001e2000c101110 */
[----:B------:R-:W-:Y:S01]  /*e410*/  ISETP.LT.OR P2, PT, R41, 0x72, !P1 ;  /* 0x000000722900780c */ /* 0x000fe20004f41670 */
[----:B------:R-:W-:Y:S01]  /*e420*/  FMUL R2, R219, UR20 ;  /* 0x00000014db027c20 */ /* 0x000fe20008400000 */
[----:B------:R-:W-:Y:S02]  /*e430*/  ISETP.LT.OR P3, PT, R41, 0x71, !P1 ;  /* 0x000000712900780c */ /* 0x000fe40004f61670 */
[----:B------:R-:W-:Y:S02]  /*e440*/  F2FP.SATFINITE.E5M2.F32.PACK_AB_MERGE_C R11, RZ, R0, RZ ;  /* 0x00000000ff0b723e */ /* 0x000fe400048060ff */
[----:B------:R-:W-:-:S03]  /*e450*/  F2FP.SATFINITE.E5M2.F32.PACK_AB_MERGE_C R5, RZ, R2, RZ ;  /* 0x00000002ff05723e */ /* 0x000fc600048060ff */
[----:B------:R-:W-:Y:S01]  /*e460*/  @!P5 STG.E.U8 desc[UR16][R30.64+0x68], R11 ;  /* 0x0000680b1e00d986 */ /* 0x000fe2000c101110 */
[----:B------:R-:W-:-:S03]  /*e470*/  ISETP.LT.OR P5, PT, R41, 0x71, !P0 ;  /* 0x000000712900780c */ /* 0x000fc600047a1670 */
[----:B------:R-:W-:Y:S01]  /*e480*/  @!P6 STG.E.U8 desc[UR16][R30.64+0x69], R5 ;  /* 0x000069051e00e986 */ /* 0x000fe2000c101110 */
[----:B------:R-:W-:Y:S01]  /*e490*/  ISETP.LT.OR P6, PT, R41, 0x72, !P0 ;  /* 0x000000722900780c */ /* 0x000fe200047c1670 */
[----:B------:R-:W-:-:S05]  /*e4a0*/  FMUL R0, R221, UR20 ;  /* 0x00000014dd007c20 */ /* 0x000fca0008400000 */
[----:B0-----:R-:W-:-:S05]  /*e4b0*/  F2FP.SATFINITE.E5M2.F32.PACK_AB_MERGE_C R7, RZ, R0, RZ ;  /* 0x00000000ff07723e */ /* 0x001fca00048060ff */
[----:B------:R0:W-:Y:S01]  /*e4c0*/  @!P3 STG.E.U8 desc[UR16][R28.64+0x70], R7 ;  /* 0x000070071c00b986 */ /* 0x0001e2000c101110 */
[C---:B------:R-:W-:Y:S02]  /*e4d0*/  ISETP.LT.OR P3, PT, R41.reuse, 0x79, !P0 ;  /* 0x000000792900780c */ /* 0x040fe40004761670 */
[----:B------:R-:W-:Y:S01]  /*e4e0*/  ISETP.LT.OR P0, PT, R41, 0x7a, !P0 ;  /* 0x0000007a2900780c */ /* 0x000fe20004701670 */
[----:B--2---:R-:W-:-:S05]  /*e4f0*/  FMUL R3, R220, UR20 ;  /* 0x00000014dc037c20 */ /* 0x004fca0008400000 */
[----:B------:R-:W-:-:S05]  /*e500*/  F2FP.SATFINITE.E5M2.F32.PACK_AB_MERGE_C R9, RZ, R3, RZ ;  /* 0x00000003ff09723e */ /* 0x000fca00048060ff */
[----:B------:R1:W-:Y:S01]  /*e510*/  @!P2 STG.E.U8 desc[UR16][R28.64+0x71], R9 ;  /* 0x000071091c00a986 */ /* 0x0003e2000c101110 */
[C---:B------:R-:W-:Y:S02]  /*e520*/  ISETP.LT.OR P2, PT, R41.reuse, 0x79, !P1 ;  /* 0x000000792900780c */ /* 0x040fe40004f41670 */
[----:B------:R-:W-:Y:S01]  /*e530*/  ISETP.LT.OR P1, PT, R41, 0x7a, !P1 ;  /* 0x0000007a2900780c */ /* 0x000fe20004f21670 */
[----:B------:R-:W-:-:S05]  /*e540*/  FMUL R0, R222, UR20 ;  /* 0x00000014de007c20 */ /* 0x000fca0008400000 */
[----:B------:R-:W-:-:S05]  /*e550*/  F2FP.SATFINITE.E5M2.F32.PACK_AB_MERGE_C R13, RZ, R0, RZ ;  /* 0x00000000ff0d723e */ /* 0x000fca00048060ff */
[----:B------:R2:W-:Y:S01]  /*e560*/  @!P5 STG.E.U8 desc[UR16][R30.64+0x70], R13 ;  /* 0x0000700d1e00d986 */ /* 0x0005e2000c101110 */
[----:B------:R-:W-:Y:S01]  /*e570*/  FMUL R0, R223, UR20 ;  /* 0x00000014df007c20 */ /* 0x000fe20008400000 */
[----:B---3--:R-:W-:Y:S01]  /*e580*/  FMUL R2, R225, UR20 ;  /* 0x00000014e1027c20 */ /* 0x008fe20008400000 */
[----:B----4-:R-:W-:-:S03]  /*e590*/  FMUL R3, R224, UR20 ;  /* 0x00000014e0037c20 */ /* 0x010fc60008400000 */
[----:B0-----:R-:W-:Y:S01]  /*e5a0*/  F2FP.SATFINITE.E5M2.F32.PACK_AB_MERGE_C R7, RZ, R0, RZ ;  /* 0x00000000ff07723e */ /* 0x001fe200048060ff */
[----:B------:R-:W-:Y:S01]  /*e5b0*/  FMUL R4, R226, UR20 ;  /* 0x00000014e2047c20 */ /* 0x000fe20008400000 */
[----:B------:R-:W-:Y:S01]  /*e5c0*/  FMUL R5, R227, UR20 ;  /* 0x00000014e3057c20 */ /* 0x000fe20008400000 */
[----:B-1----:R-:W-:Y:S02]  /*e5d0*/  F2FP.SATFINITE.E5M2.F32.PACK_AB_MERGE_C R9, RZ, R2, RZ ;  /* 0x00000002ff09723e */ /* 0x002fe400048060ff */
[----:B------:R-:W-:Y:S02]  /*e5e0*/  F2FP.SATFINITE.E5M2.F32.PACK_AB_MERGE_C R3, RZ, R3, RZ ;  /* 0x00000003ff03723e */ /* 0x000fe400048060ff */
[----:B------:R-:W-:Y:S02]  /*e5f0*/  F2FP.SATFINITE.E5M2.F32.PACK_AB_MERGE_C R11, RZ, R4, RZ ;  /* 0x00000004ff0b723e */ /* 0x000fe400048060ff */
[----:B------:R-:W-:Y:S01]  /*e600*/  F2FP.SATFINITE.E5M2.F32.PACK_AB_MERGE_C R5, RZ, R5, RZ ;  /* 0x00000005ff05723e */ /* 0x000fe200048060ff */
[----:B------:R2:W-:Y:S04]  /*e610*/  @!P6 STG.E.U8 desc[UR16][R30.64+0x71], R7 ;  /* 0x000071071e00e986 */ /* 0x0005e8000c101110 */
[----:B------:R2:W-:Y:S04]  /*e620*/  @!P2 STG.E.U8 desc[UR16][R28.64+0x78], R9 ;  /* 0x000078091c00a986 */ /* 0x0005e8000c101110 */
[----:B------:R2:W-:Y:S04]  /*e630*/  @!P1 STG.E.U8 desc[UR16][R28.64+0x79], R3 ;  /* 0x000079031c009986 */ /* 0x0005e8000c101110 */
[----:B------:R2:W-:Y:S04]  /*e640*/  @!P3 STG.E.U8 desc[UR16][R30.64+0x78], R11 ;  /* 0x0000780b1e00b986 */ /* 0x0005e8000c101110 */
[----:B------:R2:W-:Y:S02]  /*e650*/  @!P0 STG.E.U8 desc[UR16][R30.64+0x79], R5 ;  /* 0x000079051e008986 */ /* 0x0005e4000c101110 */
.L_x_295:
[----:B------:R-:W-:Y:S05]  /*e660*/  BSYNC B0 ;  /* 0x0000000000007941 */ /* 0x000fea0003800000 */
.L_x_37:
[----:B0-2---:R-:W2:Y:S04]  /*e670*/  LDL.LU R3, [R1+0x80] ;  /* 0x0000800001037983 */ /* 0x005ea80000300800 */
[----:B-----5:R-:W2:Y:S01]  /*e680*/  LDL.LU R2, [R1+0x84] ;  /* 0x0000840001027983 */ /* 0x020ea20000300800 */
[----:B------:R-:W-:Y:S01]  /*e690*/  ULDC UR6, c[0x0][0xc] ;  /* 0x0000030000067ab9 */ /* 0x000fe20000000800 */
[----:B------:R-:W-:Y:S01]  /*e6a0*/  ULDC UR7, c[0x0][0x10] ;  /* 0x0000040000077ab9 */ /* 0x000fe20000000800 */
[----:B------:R-:W2:Y:S01]  /*e6b0*/  LDC R5, c[0x0][0x14] ;  /* 0x00000500ff057b82 */ /* 0x000ea20000000800 */
[----:B------:R-:W-:Y:S01]  /*e6c0*/  UIMAD.WIDE.U32 UR6, UR6, UR7, URZ ;  /* 0x00000007060672a5 */ /* 0x000fe2000f8e003f */
[----:B------:R-:W-:Y:S01]  /*e6d0*/  PRMT R0, RZ, 0x7610, R0 ;  /* 0x00007610ff007816 */ /* 0x000fe20000000000 */
[----:B------:R-:W-:-:S04]  /*e6e0*/  UMOV UR22, 0xffffffff ;  /* 0xffffffff00167882 */ /* 0x000fc80000000000 */
[----:B--2---:R-:W-:-:S04]  /*e6f0*/  IMAD.WIDE.U32 R2, R5, UR6, R2 ;  /* 0x0000000605027c25 */ /* 0x004fc8000f8e0002 */
[----:B------:R-:W-:Y:S01]  /*e700*/  IMAD R5, R5, UR7, RZ ;  /* 0x0000000705057c24 */ /* 0x000fe2000f8e02ff */
[----:B------:R-:W-:Y:S01]  /*e710*/  ULDC.64 UR6, c[0x0][0x650] ;  /* 0x0001940000067ab9 */ /* 0x000fe20000000a00 */
[----:B------:R-:W-:Y:S01]  /*e720*/  IMAD.MOV.U32 R19, RZ, RZ, R2 ;  /* 0x000000ffff137224 */ /* 0x000fe200078e0002 */
[----:B------:R-:W-:Y:S01]  /*e730*/  ISETP.GE.U32.AND P0, PT, R2, UR6, PT ;  /* 0x0000000602007c0c */ /* 0x000fe2000bf06070 */
[----:B------:R-:W-:Y:S02]  /*e740*/  IMAD.IADD R22, R3, 0x1, R5 ;  /* 0x0000000103167824 */ /* 0x000fe400078e0205 */
[----:B------:R-:W-:-:S03]  /*e750*/  IMAD.MOV.U32 R2, RZ, RZ, -0x1 ;  /* 0xffffffffff027424 */ /* 0x000fc600078e00ff */
[----:B------:R0:W-:Y:S01]  /*e760*/  STL [R1+0x80], R22 ;  /* 0x0000801601007387 */ /* 0x0001e20000100800 */
[----:B------:R-:W-:-:S03]  /*e770*/  ISETP.GE.U32.AND.EX P0, PT, R22, UR7, PT, P0 ;  /* 0x0000000716007c0c */ /* 0x000fc6000bf06100 */
[----:B------:R0:W-:Y:S04]  /*e780*/  STL [R1+0x84], R19 ;  /* 0x0000841301007387 */ /* 0x0001e80000100800 */
[----:B------:R0:W-:Y:S06]  /*e790*/  STL [R1+0x88], R2 ;  /* 0x0000880201007387 */ /* 0x0001ec0000100800 */
[----:B------:R-:W-:Y:S05]  /*e7a0*/  @P0 BRA `(.L_x_296) ;  /* 0x00000004006c0947 */ /* 0x000fea0003800000 */
[----:B------:R-:W2:Y:S01]  /*e7b0*/  S2R R14, SR_CTAID.X ;  /* 0x00000000000e7919 */ /* 0x000ea20000002500 */
[----:B------:R-:W5:Y:S01]  /*e7c0*/  LDC.64 R8, c[0x0][0x628] ;  /* 0x00018a00ff087b82 */ /* 0x000f620000000a00 */
[----:B------:R-:W-:Y:S01]  /*e7d0*/  ULDC UR6, c[0x0][0x150] ;  /* 0x0000540000067ab9 */ /* 0x000fe20000000800 */
[----:B------:R-:W-:Y:S01]  /*e7e0*/  IMAD.MOV.U32 R6, RZ, RZ, R19 ;  /* 0x000000ffff067224 */ /* 0x000fe200078e0013 */
[----:B------:R-:W0:Y:S01]  /*e7f0*/  S2R R16, SR_CTAID.Y ;  /* 0x0000000000107919 */ /* 0x000e220000002600 */
[----:B------:R-:W-:-:S04]  /*e800*/  IMAD.MOV.U32 R7, RZ, RZ, R22 ;  /* 0x000000ffff077224 */ /* 0x000fc800078e0016 */
[----:B------:R-:W0:Y:S08]  /*e810*/  LDC R17, c[0x0][0x144] ;  /* 0x00005100ff117b82 */ /* 0x000e300000000800 */
[----:B------:R-:W0:Y:S08]  /*e820*/  LDC R10, c[0x0][0x630] ;  /* 0x00018c00ff0a7b82 */ /* 0x000e300000000800 */
[----:B------:R-:W0:Y:S01]  /*e830*/  LDC.64 R12, c[0x0][0x620] ;  /* 0x00018800ff0c7b82 */ /* 0x000e220000000a00 */
[----:B-----5:R-:W-:-:S04]  /*e840*/  ISETP.NE.U32.AND P0, PT, R8, RZ, PT ;  /* 0x000000ff0800720c */ /* 0x020fc80003f05070 */
[----:B------:R-:W-:Y:S02]  /*e850*/  ISETP.NE.AND.EX P0, PT, R9, RZ, PT, P0 ;  /* 0x000000ff0900720c */ /* 0x000fe40003f05300 */
[----:B--2---:R-:W-:-:S05]  /*e860*/  I2FP.F32.U32 R0, R14 ;  /* 0x0000000e00007245 */ /* 0x004fca0000201000 */
[----:B------:R-:W-:-:S04]  /*e870*/  FMUL R0, R0, UR6 ;  /* 0x0000000600007c20 */ /* 0x000fc80008400000 */
[----:B------:R2:W0:Y:S02]  /*e880*/  F2I.U32.TRUNC.NTZ R15, R0 ;  /* 0x00000000000f7305 */ /* 0x000424000020f000 */
[----:B------:R-:W-:Y:S05]  /*e890*/  @!P0 BRA `(.L_x_297) ;  /* 0x0000000000288947 */ /* 0x000fea0003800000 */
[----:B--2---:R-:W2:Y:S02]  /*e8a0*/  LDC R0, c[0x0][0x634] ;  /* 0x00018d00ff007b82 */ /* 0x004ea40000000800 */
[----:B--2---:R-:W-:-:S05]  /*e8b0*/  IADD3 R7, P0, R19, R0, RZ ;  /* 0x0000000013077210 */ /* 0x004fca0007f1e0ff */
[----:B------:R-:W-:-:S04]  /*e8c0*/  IMAD.X R11, RZ, RZ, R22, P0 ;  /* 0x000000ffff0b7224 */ /* 0x000fc800000e0616 */
[----:B0-----:R-:W-:-:S04]  /*e8d0*/  IMAD.WIDE.U32 R2, R11, R8, RZ ;  /* 0x000000080b027225 */ /* 0x001fc800078e00ff */
[----:B------:R-:W-:-:S04]  /*e8e0*/  IMAD.WIDE.U32 R4, P0, R7, R9, R2 ;  /* 0x0000000907047225 */ /* 0x000fc80007800002 */
[----:B------:R-:W-:-:S04]  /*e8f0*/  IMAD.WIDE.U32 R2, R7, R8, RZ ;  /* 0x0000000807027225 */ /* 0x000fc800078e00ff */
[----:B------:R-:W-:Y:S01]  /*e900*/  IMAD.X R7, RZ, RZ, RZ, P0 ;  /* 0x000000ffff077224 */ /* 0x000fe200000e06ff */
[----:B------:R-:W-:Y:S01]  /*e910*/  IADD3 RZ, P0, R3, R4, RZ ;  /* 0x0000000403ff7210 */ /* 0x000fe20007f1e0ff */
[----:B------:R-:W-:-:S04]  /*e920*/  IMAD.MOV.U32 R6, RZ, RZ, R5 ;  /* 0x000000ffff067224 */ /* 0x000fc800078e0005 */
[----:B------:R-:W-:-:S08]  /*e930*/  IMAD.WIDE.U32.X R6, R11, R9, R6, P0 ;  /* 0x000000090b067225 */ /* 0x000fd000000e0406 */
.L_x_297:
[-CC-:B01----:R-:W-:Y:S01]  /*e940*/  SHF.R.U64 R24, R6, R10.reuse, R7.reuse ;  /* 0x0000000a06187219 */ /* 0x183fe20000001207 */
[----:B------:R-:W0:Y:S01]  /*e950*/  LDC.64 R20, c[0x0][0x640] ;  /* 0x00019000ff147b82 */ /* 0x000e220000000a00 */
[----:B--2---:R-:W-:Y:S01]  /*e960*/  SHF.R.U32.HI R0, RZ, R10, R7 ;  /* 0x0000000aff007219 */ /* 0x004fe20000011607 */
[----:B------:R-:W-:Y:S01]  /*e970*/  IMAD.MOV.U32 R2, RZ, RZ, R19 ;  /* 0x000000ffff027224 */ /* 0x000fe200078e0013 */
[----:B------:R-:W-:Y:S01]  /*e980*/  IADD3 R5, P0, RZ, -R24, RZ ;  /* 0x80000018ff057210 */ /* 0x000fe20007f1e0ff */
[----:B------:R-:W-:Y:S01]  /*e990*/  IMAD.MOV R15, RZ, RZ, -R15 ;  /* 0x000000ffff0f7224 */ /* 0x000fe200078e0a0f */
[----:B------:R-:W-:Y:S01]  /*e9a0*/  ULDC UR6, c[0x0][0x154] ;  /* 0x0000550000067ab9 */ /* 0x000fe20000000800 */
[----:B------:R-:W-:Y:S02]  /*e9b0*/  IMAD.MOV.U32 R7, RZ, RZ, 0x1 ;  /* 0x00000001ff077424 */ /* 0x000fe400078e00ff */
[----:B------:R-:W1:Y:S01]  /*e9c0*/  LDC R4, c[0x0][0x618] ;  /* 0x00018600ff047b82 */ /* 0x000e620000000800 */
[----:B------:R-:W-:-:S02]  /*e9d0*/  IMAD.X R3, RZ, RZ, ~R0, P0 ;  /* 0x000000ffff037224 */ /* 0x000fc400000e0e00 */
[----:B------:R-:W-:Y:S02]  /*e9e0*/  IMAD R15, R17, R15, R14 ;  /* 0x0000000f110f7224 */ /* 0x000fe400078e020e */
[-C--:B------:R-:W-:Y:S02]  /*e9f0*/  IMAD R0, R3, R12.reuse, RZ ;  /* 0x0000000c03007224 */ /* 0x080fe400078e02ff */
[----:B------:R-:W-:Y:S01]  /*ea00*/  IMAD.MOV.U32 R3, RZ, RZ, R22 ;  /* 0x000000ffff037224 */ /* 0x000fe200078e0016 */
[----:B------:R-:W2:Y:S01]  /*ea10*/  LDC R6, c[0x0][0x608] ;  /* 0x00018200ff067b82 */ /* 0x000ea20000000800 */
[----:B------:R-:W-:-:S04]  /*ea20*/  IMAD.WIDE.U32 R2, R5, R12, R2 ;  /* 0x0000000c05027225 */ /* 0x000fc800078e0002 */
[----:B------:R-:W-:-:S03]  /*ea30*/  IMAD R5, R5, R13, R0 ;  /* 0x0000000d05057224 */ /* 0x000fc600078e0200 */
[----:B------:R-:W5:Y:S01]  /*ea40*/  LDC R18, c[0x0][0x658] ;  /* 0x00019600ff127b82 */ /* 0x000f620000000800 */
[----:B------:R-:W-:Y:S01]  /*ea50*/  I2FP.F32.U32 R0, R16 ;  /* 0x0000001000007245 */ /* 0x000fe20000201000 */
[----:B------:R-:W-:Y:S01]  /*ea60*/  IMAD.IADD R3, R3, 0x1, R5 ;  /* 0x0000000103037824 */ /* 0x000fe200078e0205 */
[----:B0-----:R-:W-:Y:S01]  /*ea70*/  ISETP.NE.U32.AND P0, PT, R20, RZ, PT ;  /* 0x000000ff1400720c */ /* 0x001fe20003f05070 */
[----:B------:R-:W-:Y:S02]  /*ea80*/  IMAD.MOV.U32 R5, RZ, RZ, -0x1 ;  /* 0xffffffffff057424 */ /* 0x000fe400078e00ff */
[----:B------:R-:W-:Y:S02]  /*ea90*/  FMUL R0, R0, UR6 ;  /* 0x0000000600007c20 */ /* 0x000fe40008400000 */
[----:B------:R-:W0:Y:S01]  /*eaa0*/  LDC R13, c[0x0][0x148] ;  /* 0x00005200ff0d7b82 */ /* 0x000e220000000800 */
[----:B-1----:R-:W-:Y:S01]  /*eab0*/  SHF.R.U64 R10, R2, R4, R3 ;  /* 0x00000004020a7219 */ /* 0x002fe20000001203 */
[----:B------:R1:W0:Y:S01]  /*eac0*/  F2I.U32.TRUNC.NTZ R12, R0 ;  /* 0x00000000000c7305 */ /* 0x000222000020f000 */
[----:B------:R-:W-:-:S02]  /*ead0*/  ISETP.NE.AND.EX P0, PT, R21, RZ, PT, P0 ;  /* 0x000000ff1500720c */ /* 0x000fc40003f05300 */
[----:B------:R-:W-:-:S03]  /*eae0*/  SHF.R.U32.HI R3, RZ, R4, R3 ;  /* 0x00000004ff037219 */ /* 0x000fc60000011603 */
[----:B------:R-:W0:Y:S01]  /*eaf0*/  LDC R14, c[0x0][0x600] ;  /* 0x00018000ff0e7b82 */ /* 0x000e220000000800 */
[-CC-:B--2---:R-:W-:Y:S02]  /*eb00*/  SHF.R.U64 R8, R10, R6.reuse, R3.reuse ;  /* 0x000000060a087219 */ /* 0x184fe40000001203 */
[----:B------:R-:W-:-:S05]  /*eb10*/  SHF.R.U32.HI R3, RZ, R6, R3 ;  /* 0x00000006ff037219 */ /* 0x000fca0000011603 */
[----:B------:R-:W2:Y:S01]  /*eb20*/  LDC R19, c[0x0][0x648] ;  /* 0x00019200ff137b82 */ /* 0x000ea20000000800 */
[-CC-:B-----5:R-:W-:Y:S02]  /*eb30*/  SHF.R.U64 R11, R8, R18.reuse, R3.reuse ;  /* 0x00000012080b7219 */ /* 0x1a0fe40000001203 */
[-C--:B------:R-:W-:Y:S02]  /*eb40*/  SHF.L.U32 R5, R5, R18.reuse, RZ ;  /* 0x0000001205057219 */ /* 0x080fe400000006ff */
[-C--:B------:R-:W-:Y:S01]  /*eb50*/  SHF.R.U32.HI R3, RZ, R18.reuse, R3 ;  /* 0x00000012ff037219 */ /* 0x080fe20000011603 */
[----:B------:R-:W-:Y:S01]  /*eb60*/  IMAD.MOV.U32 R2, RZ, RZ, R11 ;  /* 0x000000ffff027224 */ /* 0x000fe200078e000b */
[----:B------:R-:W-:Y:S01]  /*eb70*/  SHF.L.U32 R40, R7, R18, RZ ;  /* 0x0000001207287219 */ /* 0x000fe200000006ff */
[----:B------:R-:W0:Y:S01]  /*eb80*/  LDC R22, c[0x0][0x638] ;  /* 0x00018e00ff167b82 */ /* 0x000e220000000800 */
[----:B------:R-:W-:-:S07]  /*eb90*/  LOP3.LUT R17, RZ, R5, RZ, 0x33, !PT ;  /* 0x00000005ff117212 */ /* 0x000fce00078e33ff */
[----:B------:R-:W0:Y:S01]  /*eba0*/  LDC R23, c[0x0][0x610] ;  /* 0x00018400ff177b82 */ /* 0x000e220000000800 */
[----:B-1----:R-:W-:Y:S05]  /*ebb0*/  @!P0 BRA `(.L_x_298) ;  /* 0x0000000000288947 */ /* 0x002fea0003800000 */
        /* <DEDUP_REMOVED lines=10> */
.L_x_298:
[----:B--2---:R-:W-:Y:S01]  /*ec60*/  SHF.R.U64 R0, R2, R19, R3 ;  /* 0x0000001302007219 */ /* 0x004fe20000001203 */
[----:B0-----:R-:W-:Y:S01]  /*ec70*/  VIADD R3, R14, 0xffffffff ;  /* 0xffffffff0e037836 */ /* 0x001fe20000000000 */
[----:B------:R-:W-:Y:S01]  /*ec80*/  LOP3.LUT R5, R8, R17, RZ, 0xc0, !PT ;  /* 0x0000001108057212 */ /* 0x000fe200078ec0ff */
[----:B------:R-:W-:Y:S01]  /*ec90*/  IMAD.MOV R12, RZ, RZ, -R12 ;  /* 0x000000ffff0c7224 */ /* 0x000fe200078e0a0c */
[----:B------:R-:W-:Y:S01]  /*eca0*/  R2UR UR22, R24 ;  /* 0x00000000181672ca */ /* 0x000fe200000e0000 */
[----:B------:R-:W-:Y:S01]  /*ecb0*/  IMAD.MOV R2, RZ, RZ, -R0 ;  /* 0x000000ffff027224 */ /* 0x000fe200078e0a00 */
[----:B------:R-:W-:Y:S01]  /*ecc0*/  LOP3.LUT R3, R10, R3, RZ, 0xc0, !PT ;  /* 0x000000030a037212 */ /* 0x000fe200078ec0ff */
[----:B------:R-:W-:Y:S02]  /*ecd0*/  IMAD R40, R40, R0, R5 ;  /* 0x0000000028287224 */ /* 0x000fe400078e0205 */
[----:B------:R-:W-:Y:S02]  /*ece0*/  @P4 IMAD R15, R13, R12, R16 ;  /* 0x0000000c0d0f4224 */ /* 0x000fe400078e0210 */
[----:B------:R-:W-:-:S02]  /*ecf0*/  IMAD R0, R2, R22, R11 ;  /* 0x0000001602007224 */ /* 0x000fc400078e020b */
[----:B------:R-:W-:Y:S02]  /*ed00*/  IMAD R40, R40, R23, R15 ;  /* 0x0000001728287224 */ /* 0x000fe400078e020f */
[----:B------:R-:W-:Y:S02]  /*ed10*/  IMAD R3, R0, R14, R3 ;  /* 0x0000000e00037224 */ /* 0x000fe400078e0203 */
[----:B------:R-:W-:-:S03]  /*ed20*/  IMAD.MOV.U32 R0, RZ, RZ, 0x1 ;  /* 0x00000001ff007424 */ /* 0x000fc600078e00ff */
[----:B------:R-:W-:Y:S02]  /*ed30*/  SEL R2, R3, R40, !P4 ;  /* 0x0000002803027207 */ /* 0x000fe40006000000 */
[----:B------:R-:W-:-:S03]  /*ed40*/  SEL R40, R40, R3, !P4 ;  /* 0x0000000328287207 */ /* 0x000fc60006000000 */
[----:B------:R2:W-:Y:S04]  /*ed50*/  STL [R1+0x88], R2 ;  /* 0x0000880201007387 */ /* 0x0005e80000100800 */
.L_x_296:
[----:B------:R0:W-:Y:S01]  /*ed60*/  STL [R1+0x8c], R40 ;  /* 0x00008c2801007387 */ /* 0x0001e20000100800 */
[----:B------:R-:W-:-:S13]  /*ed70*/  LOP3.LUT P0, RZ, R0, 0xff, RZ, 0xc0, !PT ;  /* 0x000000ff00ff7812 */ /* 0x000fda000780c0ff */
[----:B0-----:R-:W-:Y:S05]  /*ed80*/  @P0 BRA `(.L_x_299) ;  /* 0xffffff2400600947 */ /* 0x001fea000383ffff */
[----:B------:R-:W-:Y:S05]  /*ed90*/  EXIT ;  /* 0x000000000000794d */ /* 0x000fea0003800000 */
.L_x_7:
[----:B------:R-:W2:Y:S01]  /*eda0*/  LDL R22, [R1+0x84] ;  /* 0x0000840001167983 */ /* 0x000ea20000100800 */
[----:B------:R-:W-:-:S03]  /*edb0*/  ULDC.64 UR4, c[0x0][0x650] ;  /* 0x0001940000047ab9 */ /* 0x000fc60000000a00 */
[----:B0-----:R-:W3:Y:S01]  /*edc0*/  LDL R23, [R1+0x80] ;  /* 0x0000800001177983 */ /* 0x001ee20000100800 */
[----:B------:R-:W-:Y:S01]  /*edd0*/  PRMT R4, RZ, 0x7610, R4 ;  /* 0x00007610ff047816 */ /* 0x000fe20000000004 */
[----:B------:R-:W-:Y:S02]  /*ede0*/  IMAD.MOV.U32 R5, RZ, RZ, -0x1 ;  /* 0xffffffffff057424 */ /* 0x000fe400078e00ff */
[----:B------:R-:W-:Y:S02]  /*edf0*/  IMAD.MOV.U32 R7, RZ, RZ, -0x1 ;  /* 0xffffffffff077424 */ /* 0x000fe400078e00ff */
[----:B------:R-:W-:Y:S01]  /*ee00*/  IMAD.MOV.U32 R6, RZ, RZ, -0x1 ;  /* 0xffffffffff067424 */ /* 0x000fe200078e00ff */
[----:B--2---:R-:W-:-:S04]  /*ee10*/  ISETP.GE.U32.AND P0, PT, R22, UR4, PT ;  /* 0x0000000416007c0c */ /* 0x004fc8000bf06070 */
[----:B---3--:R-:W-:-:S13]  /*ee20*/  ISETP.GE.U32.AND.EX P0, PT, R23, UR5, PT, P0 ;  /* 0x0000000517007c0c */ /* 0x008fda000bf06100 */
[----:B------:R-:W-:Y:S05]  /*ee30*/  @P0 BRA `(.L_x_300) ;  /* 0x00000004002c0947 */ /* 0x000fea0003800000 */
[----:B------:R-:W0:Y:S01]  /*ee40*/  LDC.64 R14, c[0x0][0x628] ;  /* 0x00018a00ff0e7b82 */ /* 0x000e220000000a00 */
[----:B------:R-:W-:Y:S02]  /*ee50*/  IMAD.MOV.U32 R8, RZ, RZ, R22 ;  /* 0x000000ffff087224 */ /* 0x000fe400078e0016 */
[----:B------:R-:W-:-:S05]  /*ee60*/  IMAD.MOV.U32 R9, RZ, RZ, R23 ;  /* 0x000000ffff097224 */ /* 0x000fca00078e0017 */
[----:B------:R-:W1:Y:S08]  /*ee70*/  LDC R10, c[0x0][0x630] ;  /* 0x00018c00ff0a7b82 */ /* 0x000e700000000800 */
[----:B------:R-:W2:Y:S01]  /*ee80*/  LDC.64 R16, c[0x0][0x620] ;  /* 0x00018800ff107b82 */ /* 0x000ea20000000a00 */
[----:B0-----:R-:W-:-:S04]  /*ee90*/  ISETP.NE.U32.AND P0, PT, R14, RZ, PT ;  /* 0x000000ff0e00720c */ /* 0x001fc80003f05070 */
[----:B------:R-:W-:-:S13]  /*eea0*/  ISETP.NE.AND.EX P0, PT, R15, RZ, PT, P0 ;  /* 0x000000ff0f00720c */ /* 0x000fda0003f05300 */
[----:B-12---:R-:W-:Y:S05]  /*eeb0*/  @!P0 BRA `(.L_x_301) ;  /* 0x0000000000288947 */ /* 0x006fea0003800000 */
[----:B------:R-:W0:Y:S02]  /*eec0*/  LDC R4, c[0x0][0x634] ;  /* 0x00018d00ff047b82 */ /* 0x000e240000000800 */
[----:B0-----:R-:W-:-:S05]  /*eed0*/  IADD3 R9, P0, R22, R4, RZ ;  /* 0x0000000416097210 */ /* 0x001fca0007f1e0ff */
        /* <DEDUP_REMOVED lines=8> */
.L_x_301:
[----:B------:R-:W0:Y:S01]  /*ef60*/  LDC.64 R20, c[0x0][0x640] ;  /* 0x00019000ff147b82 */ /* 0x000e220000000a00 */
[-CC-:B------:R-:W-:Y:S02]  /*ef70*/  SHF.R.U64 R14, R8, R10.reuse, R9.reuse ;  /* 0x0000000a080e7219 */ /* 0x180fe40000001209 */
[----:B------:R-:W-:Y:S02]  /*ef80*/  SHF.R.U32.HI R4, RZ, R10, R9 ;  /* 0x0000000aff047219 */ /* 0x000fe40000011609 */
[----:B------:R-:W-:-:S03]  /*ef90*/  IADD3 R7, P0, RZ, -R14, RZ ;  /* 0x8000000eff077210 */ /* 0x000fc60007f1e0ff */
[----:B------:R-:W1:Y:S02]  /*efa0*/  LDC R8, c[0x0][0x618] ;  /* 0x00018600ff087b82 */ /* 0x000e640000000800 */
[----:B------:R-:W-:Y:S02]  /*efb0*/  IMAD.X R5, RZ, RZ, ~R4, P0 ;  /* 0x000000ffff057224 */ /* 0x000fe400000e0e04 */
[----:B------:R-:W-:Y:S02]  /*efc0*/  IMAD.MOV.U32 R4, RZ, RZ, R22 ;  /* 0x000000ffff047224 */ /* 0x000fe400078e0016 */
[-C--:B------:R-:W-:Y:S02]  /*efd0*/  IMAD R6, R5, R16.reuse, RZ ;  /* 0x0000001005067224 */ /* 0x080fe400078e02ff */
[----:B------:R-:W2:Y:S01]  /*efe0*/  LDC R18, c[0x0][0x608] ;  /* 0x00018200ff127b82 */ /* 0x000ea20000000800 */
[----:B------:R-:W-:Y:S02]  /*eff0*/  IMAD.MOV.U32 R5, RZ, RZ, R23 ;  /* 0x000000ffff057224 */ /* 0x000fe400078e0017 */
[----:B------:R-:W-:-:S05]  /*f000*/  IMAD.WIDE.U32 R4, R7, R16, R4 ;  /* 0x0000001007047225 */ /* 0x000fca00078e0004 */
[----:B------:R-:W3:Y:S01]  /*f010*/  LDC R19, c[0x0][0x658] ;  /* 0x00019600ff137b82 */ /* 0x000ee20000000800 */
[----:B------:R-:W-:Y:S01]  /*f020*/  IMAD R7, R7, R17, R6 ;  /* 0x0000001107077224 */ /* 0x000fe200078e0206 */
[----:B0-----:R-:W-:Y:S01]  /*f030*/  ISETP.NE.U32.AND P0, PT, R20, RZ, PT ;  /* 0x000000ff1400720c */ /* 0x001fe20003f05070 */
[----:B------:R-:W-:Y:S02]  /*f040*/  IMAD.MOV.U32 R6, RZ, RZ, -0x1 ;  /* 0xffffffffff067424 */ /* 0x000fe400078e00ff */
[----:B------:R-:W-:Y:S01]  /*f050*/  IMAD.IADD R5, R5, 0x1, R7 ;  /* 0x0000000105057824 */ /* 0x000fe200078e0207 */
[----:B------:R-:W-:Y:S02]  /*f060*/  ISETP.NE.AND.EX P0, PT, R21, RZ, PT, P0 ;  /* 0x000000ff1500720c */ /* 0x000fe40003f05300 */
[----:B------:R-:W0:Y:S02]  /*f070*/  LDC R17, c[0x0][0x600] ;  /* 0x00018000ff117b82 */ /* 0x000e240000000800 */
[----:B-1----:R-:W-:-:S02]  /*f080*/  SHF.R.U64 R10, R4, R8, R5 ;  /* 0x00000008040a7219 */ /* 0x002fc40000001205 */
[----:B------:R-:W-:-:S04]  /*f090*/  SHF.R.U32.HI R5, RZ, R8, R5 ;  /* 0x00000008ff057219 */ /* 0x000fc80000011605 */
[----:B------:R-:W1:Y:S01]  /*f0a0*/  LDC R22, c[0x0][0x648] ;  /* 0x00019200ff167b82 */ /* 0x000e620000000800 */
[-CC-:B--2---:R-:W-:Y:S02]  /*f0b0*/  SHF.R.U64 R15, R10, R18.reuse, R5.reuse ;  /* 0x000000120a0f7219 */ /* 0x184fe40000001205 */
[----:B------:R-:W-:Y:S01]  /*f0c0*/  SHF.R.U32.HI R4, RZ, R18, R5 ;  /* 0x00000012ff047219 */ /* 0x000fe20000011605 */
[----:B------:R-:W-:-:S04]  /*f0d0*/  IMAD.MOV.U32 R18, RZ, RZ, 0x1 ;  /* 0x00000001ff127424 */ /* 0x000fc800078e00ff */
[----:B------:R-:W2:Y:S01]  /*f0e0*/  LDC R23, c[0x0][0x638] ;  /* 0x00018e00ff177b82 */ /* 0x000ea20000000800 */
[-CC-:B---3--:R-:W-:Y:S02]  /*f0f0*/  SHF.R.U64 R16, R15, R19.reuse, R4.reuse ;  /* 0x000000130f107219 */ /* 0x188fe40000001204 */
[-C--:B------:R-:W-:Y:S02]  /*f100*/  SHF.L.U32 R6, R6, R19.reuse, RZ ;  /* 0x0000001306067219 */ /* 0x080fe400000006ff */
[----:B------:R-:W-:Y:S01]  /*f110*/  SHF.R.U32.HI R5, RZ, R19, R4 ;  /* 0x00000013ff057219 */ /* 0x000fe20000011604 */
[----:B------:R-:W-:Y:S01]  /*f120*/  IMAD.MOV.U32 R4, RZ, RZ, R16 ;  /* 0x000000ffff047224 */ /* 0x000fe200078e0010 */
[----:B------:R-:W-:Y:S01]  /*f130*/  LOP3.LUT R24, RZ, R6, RZ, 0x33, !PT ;  /* 0x00000006ff187212 */ /* 0x000fe200078e33ff */
[----:B------:R-:W3:Y:S01]  /*f140*/  LDC R25, c[0x0][0x610] ;  /* 0x00018400ff197b82 */ /* 0x000ee20000000800 */
[----:B------:R-:W-:Y:S05]  /*f150*/  @!P0 BRA `(.L_x_302) ;  /* 0x0000000000288947 */ /* 0x000fea0003800000 */
        /* <DEDUP_REMOVED lines=10> */
.L_x_302:
[----:B-1----:R-:W-:Y:S01]  /*f200*/  SHF.R.U64 R4, R4, R22, R5 ;  /* 0x0000001604047219 */ /* 0x002fe20000001205 */
[----:B0-----:R-:W-:Y:S01]  /*f210*/  VIADD R7, R17, 0xffffffff ;  /* 0xffffffff11077836 */ /* 0x001fe20000000000 */
[----:B------:R-:W-:Y:S01]  /*f220*/  SHF.L.U32 R18, R18, R19, RZ ;  /* 0x0000001312127219 */ /* 0x000fe200000006ff */
[----:B------:R-:W-:Y:S01]  /*f230*/  @P4 IMAD R0, R11, R12, R2 ;  /* 0x0000000c0b004224 */ /* 0x000fe200078e0202 */
[----:B------:R-:W-:Y:S01]  /*f240*/  LOP3.LUT R3, R15, R24, RZ, 0xc0, !PT ;  /* 0x000000180f037212 */ /* 0x000fe200078ec0ff */
[----:B------:R-:W-:Y:S01]  /*f250*/  IMAD.MOV R5, RZ, RZ, -R4 ;  /* 0x000000ffff057224 */ /* 0x000fe200078e0a04 */
[----:B------:R-:W-:Y:S01]  /*f260*/  LOP3.LUT R7, R10, R7, RZ, 0xc0, !PT ;  /* 0x000000070a077212 */ /* 0x000fe200078ec0ff */
[----:B------:R-:W-:Y:S02]  /*f270*/  IMAD.MOV.U32 R6, RZ, RZ, R14 ;  /* 0x000000ffff067224 */ /* 0x000fe400078e000e */
[----:B------:R-:W-:Y:S02]  /*f280*/  IMAD R3, R18, R4, R3 ;  /* 0x0000000412037224 */ /* 0x000fe400078e0203 */
[----:B--2---:R-:W-:-:S02]  /*f290*/  IMAD R2, R5, R23, R16 ;  /* 0x0000001705027224 */ /* 0x004fc400078e0210 */
[----:B---3--:R-:W-:Y:S02]  /*f2a0*/  IMAD R0, R3, R25, R0 ;  /* 0x0000001903007224 */ /* 0x008fe400078e0200 */
[----:B------:R-:W-:Y:S02]  /*f2b0*/  IMAD R5, R2, R17, R7 ;  /* 0x0000001102057224 */ /* 0x000fe400078e0207 */
[----:B------:R-:W-:-:S03]  /*f2c0*/  IMAD.MOV.U32 R4, RZ, RZ, 0x1 ;  /* 0x00000001ff047424 */ /* 0x000fc600078e00ff */
[----:B------:R-:W-:Y:S02]  /*f2d0*/  SEL R7, R5, R0, !P4 ;  /* 0x0000000005077207 */ /* 0x000fe40006000000 */
[----:B------:R-:W-:-:S07]  /*f2e0*/  SEL R5, R0, R5, !P4 ;  /* 0x0000000500057207 */ /* 0x000fce0006000000 */
.L_x_300:
[----:B------:R-:W-:-:S08]  /*f2f0*/  NOP ;  /* 0x0000000000007918 */ /* 0x000fd00000000000 */
[----:B------:R-:W0:-:S00]  /*f300*/  USETMAXREG.DEALLOC.CTAPOOL 0x28 ;  /* 0x00000028000079c8 */ /* 0x000e0000080e0500 */
[----:B------:R-:W-:-:S13]  /*f310*/  ISETP.NE.AND P0, PT, RZ, UR8, PT ;  /* 0x00000008ff007c0c */ /* 0x000fda000bf05270 */
[----:B------:R-:W-:Y:S05]  /*f320*/  @P0 EXIT ;  /* 0x000000000000094d */ /* 0x000fea0003800000 */
[----:B0-----:R-:W-:Y:S01]  /*f330*/  LOP3.LUT P0, RZ, R4, 0xff, RZ, 0xc0, !PT ;  /* 0x000000ff04ff7812 */ /* 0x001fe2000780c0ff */
[----:B------:R-:W-:Y:S02]  /*f340*/  IMAD.MOV.U32 R0, RZ, RZ, 0x1 ;  /* 0x00000001ff007424 */ /* 0x000fe400078e00ff */
[----:B------:R-:W-:-:S10]  /*f350*/  IMAD.MOV.U32 R8, RZ, RZ, RZ ;  /* 0x000000ffff087224 */ /* 0x000fd400078e00ff */
[----:B------:R-:W-:Y:S05]  /*f360*/  @!P0 BRA `(.L_x_303) ;  /* 0x0000000c009c8947 */ /* 0x000fea0003800000 */
[----:B------:R-:W0:Y:S01]  /*f370*/  S2UR UR8, SR_CgaCtaId ;  /* 0x00000000000879c3 */ /* 0x000e220000008800 */
[----:B------:R-:W-:Y:S01]  /*f380*/  ULDC UR4, c[0x0][0x28c] ;  /* 0x0000a30000047ab9 */ /* 0x000fe20000000800 */
[----:B------:R-:W-:Y:S01]  /*f390*/  ULDC UR5, c[0x0][0x600] ;  /* 0x0001800000057ab9 */ /* 0x000fe20000000800 */
[----:B------:R-:W-:Y:S01]  /*f3a0*/  UIADD3 UR14, UR4, 0x1f, URZ ;  /* 0x0000001f040e7890 */ /* 0x000fe2000fffe03f */
[----:B------:R-:W-:Y:S01]  /*f3b0*/  BSSY B0, `(.L_x_303) ;  /* 0x00000e2000007945 */ /* 0x000fe20003800000 */
[----:B------:R-:W-:Y:S01]  /*f3c0*/  ULDC UR11, c[0x0][0x658] ;  /* 0x00019600000b7ab9 */ /* 0x000fe20000000800 */
[----:B------:R-:W-:Y:S01]  /*f3d0*/  UMOV UR12, 0xffffffff ;  /* 0xffffffff000c7882 */ /* 0x000fe20000000000 */
[----:B------:R-:W-:Y:S01]  /*f3e0*/  UMOV UR16, 0x1 ;  /* 0x0000000100107882 */ /* 0x000fe20000000000 */
[----:B------:R-:W-:Y:S01]  /*f3f0*/  USHF.R.S32.HI UR15, URZ, 0x1f, UR14 ;  /* 0x0000001f3f0f7899 */ /* 0x000fe2000801140e */
[----:B------:R-:W-:Y:S01]  /*f400*/  IMAD.MOV.U32 R9, RZ, RZ, 0x1 ;  /* 0x00000001ff097424 */ /* 0x000fe200078e00ff */
[----:B------:R-:W-:Y:S01]  /*f410*/  ULDC UR9, c[0x0][0xc] ;  /* 0x0000030000097ab9 */ /* 0x000fe20000000800 */
[----:B------:R-:W-:Y:S01]  /*f420*/  UIADD3 UR4, UR5, -0x1, URZ ;  /* 0xffffffff05047890 */ /* 0x000fe2000fffe03f */
[----:B------:R-:W-:Y:S01]  /*f430*/  IMAD.MOV.U32 R0, RZ, RZ, 0x1 ;  /* 0x00000001ff007424 */ /* 0x000fe200078e00ff */
[----:B------:R-:W-:Y:S01]  /*f440*/  USHF.L.U32 UR18, UR12, UR11, URZ ;  /* 0x0000000b0c127299 */ /* 0x000fe2000800063f */
[----:B------:R-:W-:Y:S01]  /*f450*/  IMAD.MOV.U32 R8, RZ, RZ, RZ ;  /* 0x000000ffff087224 */ /* 0x000fe200078e00ff */
[----:B------:R-:W-:Y:S01]  /*f460*/  USHF.L.U32 UR5, UR16, UR11, URZ ;  /* 0x0000000b10057299 */ /* 0x000fe2000800063f */
[----:B------:R-:W-:Y:S01]  /*f470*/  ULDC UR12, c[0x0][0x10] ;  /* 0x00000400000c7ab9 */ /* 0x000fe20000000800 */
[----:B------:R-:W-:Y:S01]  /*f480*/  ULEA.HI UR15, UR15, UR14, URZ, 0x5 ;  /* 0x0000000e0f0f7291 */ /* 0x000fe2000f8f283f */
[----:B------:R-:W-:Y:S01]  /*f490*/  UMOV UR22, 0x5 ;  /* 0x0000000500167882 */ /* 0x000fe20000000000 */
[----:B------:R-:W-:-:S02]  /*f4a0*/  ULOP3.LUT UR29, UR13, 0x2, URZ, 0xfc, !UPT ;  /* 0x000000020d1d7892 */ /* 0x000fc4000f8efc3f */
[----:B------:R-:W-:Y:S02]  /*f4b0*/  USHF.R.S32.HI UR19, URZ, 0x5, UR15 ;  /* 0x000000053f137899 */ /* 0x000fe4000801140f */
[----:B0-----:R-:W-:Y:S02]  /*f4c0*/  ULOP3.LUT UR10, UR8, 0x1, URZ, 0xc0, !UPT ;  /* 0x00000001080a7892 */ /* 0x001fe4000f8ec03f */
[----:B------:R-:W-:Y:S02]  /*f4d0*/  USHF.R.U32.HI UR30, URZ, 0x1, UR8 ;  /* 0x000000013f1e7899 */ /* 0x000fe40008011608 */
[----:B------:R-:W-:Y:S02]  /*f4e0*/  USHF.L.U32 UR6, UR8, 0x6, URZ ;  /* 0x0000000608067899 */ /* 0x000fe4000800063f */
[----:B------:R-:W-:Y:S02]  /*f4f0*/  USHF.L.U32 UR7, UR8, 0xb, URZ ;  /* 0x0000000b08077899 */ /* 0x000fe4000800063f */
[----:B------:R-:W-:-:S02]  /*f500*/  ULOP3.LUT UR8, UR8, 0xfffffffe, URZ, 0xc0, !UPT ;  /* 0xfffffffe08087892 */ /* 0x000fc4000f8ec03f */
[----:B------:R-:W-:Y:S02]  /*f510*/  UISETP.GT.U32.AND UP0, UPT, UR10, 0xffff, UPT ;  /* 0x0000ffff0a00788c */ /* 0x000fe4000bf04070 */
[----:B------:R-:W-:Y:S02]  /*f520*/  USHF.L.U32 UR20, UR16, UR8, URZ ;  /* 0x0000000810147299 */ /* 0x000fe4000800063f */
[----:B------:R-:W-:Y:S02]  /*f530*/  ULOP3.LUT UR11, UR8, 0x1, URZ, 0xfc, !UPT ;  /* 0x00000001080b7892 */ /* 0x000fe4000f8efc3f */
[----:B------:R-:W-:Y:S02]  /*f540*/  UIMAD.WIDE.U32 UR8, UR9, UR12, URZ ;  /* 0x0000000c090872a5 */ /* 0x000fe4000f8e003f */
[----:B------:R-:W-:Y:S01]  /*f550*/  USEL UR10, UR10, 0xffff, !UP0 ;  /* 0x0000ffff0a0a7887 */ /* 0x000fe2000c000000 */
[----:B------:R-:W-:Y:S01]  /*f560*/  ULDC UR12, c[0x0][0x14] ;  /* 0x00000500000c7ab9 */ /* 0x000fe20000000800 */
[----:B------:R-:W-:-:S02]  /*f570*/  USHF.L.U32 UR11, UR16, UR11, URZ ;  /* 0x0000000b100b7299 */ /* 0x000fc4000800063f */
[----:B------:R-:W-:Y:S02]  /*f580*/  UIMAD.WIDE.U32 UR24, UR8, UR12, URZ ;  /* 0x0000000c081872a5 */ /* 0x000fe4000f8e003f */
[----:B------:R-:W-:Y:S02]  /*f590*/  UIMAD UR21, UR9, UR12, URZ ;  /* 0x0000000c091572a4 */ /* 0x000fe4000f8e023f */
[----:B------:R-:W-:Y:S02]  /*f5a0*/  ULOP3.LUT UR10, UR10, 0xffff, URZ, 0xc0, !UPT ;  /* 0x0000ffff0a0a7892 */ /* 0x000fe4000f8ec03f */
[----:B------:R-:W-:Y:S02]  /*f5b0*/  ULOP3.LUT UR6, UR6, 0x40, URZ, 0xc0, !UPT ;  /* 0x0000004006067892 */ /* 0x000fe4000f8ec03f */
[----:B------:R-:W-:Y:S02]  /*f5c0*/  ULOP3.LUT UR7, UR7, 0x800, URZ, 0xc0, !UPT ;  /* 0x0000080007077892 */ /* 0x000fe4000f8ec03f */
[----:B------:R-:W-:-:S02]  /*f5d0*/  ULOP3.LUT UR18, URZ, UR18, URZ, 0x33, !UPT ;  /* 0x000000123f127292 */ /* 0x000fc4000f8e333f */
[----:B------:R-:W-:Y:S02]  /*f5e0*/  ULOP3.LUT UR20, UR20, UR11, URZ, 0xfc, !UPT ;  /* 0x0000000b14147292 */ /* 0x000fe4000f8efc3f */
[----:B------:R-:W-:Y:S02]  /*f5f0*/  UIADD3 UR21, UR25, UR21, URZ ;  /* 0x0000001519157290 */ /* 0x000fe4000fffe03f */
[----:B------:R-:W-:Y:S02]  /*f600*/  USHF.L.U32 UR22, UR22, UR10, URZ ;  /* 0x0000000a16167299 */ /* 0x000fe4000800063f */
[----:B------:R-:W-:Y:S01]  /*f610*/  UIADD3 UR31, UR19, 0x1, URZ ;  /* 0x00000001131f7890 */ /* 0x000fe2000fffe03f */
[----:B------:R-:W-:-:S11]  /*f620*/  ULDC.64 UR32, c[0x0][0x198] ;  /* 0x0000660000207ab9 */ /* 0x000fd60000000a00 */
.L_x_314:
[----:B------:R-:W-:-:S03]  /*f630*/  UMOV UR8, 0xffffffff ;  /* 0xffffffff00087882 */ /* 0x000fc60000000000 */
[----:B------:R-:W-:Y:S05]  /*f640*/  BRA.DIV UR8, `(.L_x_304) ;  /* 0x0000001208047947 */ /* 0x000fea000b800000 */
[----:B------:R-:W-:-:S13]  /*f650*/  ELECT P0, URZ, PT ;  /* 0x00000000003f782f */ /* 0x000fda0003800000 */
.L_x_326:
[----:B------:R-:W0:Y:S01]  /*f660*/  LDC R2, c[0x0][0x28c] ;  /* 0x0000a300ff027b82 */ /* 0x000e220000000800 */
[----:B------:R-:W-:Y:S01]  /*f670*/  BSSY B1, `(.L_x_305) ;  /* 0x000003d000017945 */ /* 0x000fe20003800000 */
[----:B0-----:R-:W-:-:S13]  /*f680*/  ISETP.LT.OR P0, PT, R2, 0x1, !P0 ;  /* 0x000000010200780c */ /* 0x001fda0004701670 */
[----:B------:R-:W-:Y:S05]  /*f690*/  @P0 BRA `(.L_x_306) ;  /* 0x0000000000e80947 */ /* 0x000fea0003800000 */
[----:B------:R-:W-:Y:S01]  /*f6a0*/  LEA R5, R5, UR30, 0x1 ;  /* 0x0000001e05057c11 */ /* 0x000fe2000f8e08ff */
[----:B------:R-:W-:Y:S01]  /*f6b0*/  IMAD.MOV.U32 R13, RZ, RZ, RZ ;  /* 0x000000ffff0d7224 */ /* 0x000fe200078e00ff */
[----:B------:R-:W-:Y:S01]  /*f6c0*/  LEA R7, R7, UR6, 0x7 ;  /* 0x0000000607077c11 */ /* 0x000fe2000f8e38ff */
[----:B------:R-:W-:Y:S02]  /*f6d0*/  IMAD.U32 R14, RZ, RZ, UR31 ;  /* 0x0000001fff0e7e24 */ /* 0x000fe4000f8e00ff */
[----:B------:R-:W-:Y:S02]  /*f6e0*/  IMAD.MOV.U32 R2, RZ, RZ, R0 ;  /* 0x000000ffff027224 */ /* 0x000fe400078e0000 */
[----:B------:R-:W-:Y:S02]  /*f6f0*/  IMAD.MOV.U32 R3, RZ, RZ, R8 ;  /* 0x000000ffff037224 */ /* 0x000fe400078e0008 */
[----:B------:R-:W-:-:S07]  /*f700*/  IMAD.SHL.U32 R10, R5, 0x80, RZ ;  /* 0x00000080050a7824 */ /* 0x000fce00078e00ff */
.L_x_309:
[----:B------:R-:W0:Y:S01]  /*f710*/  S2R R5, SR_CgaCtaId ;  /* 0x0000000000057919 */ /* 0x000e220000008800 */
[----:B------:R-:W-:Y:S01]  /*f720*/  MOV R4, 0x400 ;  /* 0x0000040000047802 */ /* 0x000fe20000000f00 */
[----:B------:R-:W1:Y:S03]  /*f730*/  S2R R15, SR_TID.X ;  /* 0x00000000000f7919 */ /* 0x000e660000002100 */
[----:B0-----:R-:W-:Y:S02]  /*f740*/  LEA R12, R5, R4, 0x18 ;  /* 0x00000004050c7211 */ /* 0x001fe400078ec0ff */
[----:B------:R-:W-:Y:S02]  /*f750*/  SHF.L.U32 R4, R2, 0x1f, RZ ;  /* 0x0000001f02047819 */ /* 0x000fe400000006ff */
[----:B-1----:R-:W-:Y:S01]  /*f760*/  LOP3.LUT P1, RZ, R15, 0x7f, RZ, 0xc0, !PT ;  /* 0x0000007f0fff7812 */ /* 0x002fe2000782c0ff */
[----:B------:R-:W-:-:S04]  /*f770*/  IMAD R11, R3, 0x8, R12 ;  /* 0x00000008030b7824 */ /* 0x000fc800078e020c */
[----:B------:R-:W0:Y:S08]  /*f780*/  SYNCS.PHASECHK.TRANS64.TRYWAIT P0, [R11+URZ+0x28], R4 ;  /* 0x000028040b0075a7 */ /* 0x000e30000800017f */
[----:B------:R-:W1:Y:S01]  /*f790*/  @!P1 LDC R5, c[0x0][0x500] ;  /* 0x00014000ff059b82 */ /* 0x000e620000000800 */
[----:B0-----:R-:W-:Y:S05]  /*f7a0*/  @!P0 BRA `(.L_x_307) ;  /* 0x0000000c00cc8947 */ /* 0x001fea0003800000 */
.L_x_327:
[----:B------:R-:W-:Y:S01]  /*f7b0*/  UPRMT UR8, UR29, 0x9910, URZ ;  /* 0x000099101d087896 */ /* 0x000fe2000800003f */
[----:B-1----:R1:W-:Y:S03]  /*f7c0*/  @!P1 SYNCS.ARRIVE.TRANS64 RZ, [R11+URZ], R5 ;  /* 0x000000050bff99a7 */ /* 0x0023e6000800003f */
[----:B------:R-:W-:-:S06]  /*f7d0*/  UISETP.NE.AND UP0, UPT, UR8, 0x2, UPT ;  /* 0x000000020800788c */ /* 0x000fcc000bf05270 */
[----:B------:R-:W-:-:S13]  /*f7e0*/  PLOP3.LUT P0, PT, PT, PT, UP0, 0x80, 0x0 ;  /* 0x000000000000781c */ /* 0x000fda0003f0f008 */
[----:B-1----:R-:W-:Y:S05]  /*f7f0*/  @P0 BRA `(.L_x_308) ;  /* 0x0000000000040947 */ /* 0x002fea0003800000 */
[----:B------:R-:W-:Y:S01]  /*f800*/  BPT.TRAP 0x1 ;  /* 0x000000040000795c */ /* 0x000fe20000300000 */
.L_x_308:
[C---:B0-----:R-:W-:Y:S01]  /*f810*/  LEA R4, R3.reuse, UR30, 0x1 ;  /* 0x0000001e03047c11 */ /* 0x041fe2000f8e08ff */
[----:B------:R-:W-:Y:S01]  /*f820*/  VIADD R14, R14, 0xffffffff ;  /* 0xffffffff0e0e7836 */ /* 0x000fe20000000000 */
[----:B------:R-:W-:Y:S01]  /*f830*/  R2UR UR11, R3 ;  /* 0x00000000030b72ca */ /* 0x000fe200000e0000 */
[----:B------:R-:W-:Y:S01]  /*f840*/  UIADD3 UR14, UP0, UR32, 0xf0, URZ ;  /* 0x000000f0200e7890 */ /* 0x000fe2000ff1e03f */
[----:B------:R-:W-:Y:S01]  /*f850*/  R2UR UR26, R12 ;  /* 0x000000000c1a72ca */ /* 0x000fe200000e0000 */
[----:B------:R-:W-:Y:S01]  /*f860*/  IMAD.U32 R4, R4, 0x1000, R12 ;  /* 0x0000100004047824 */ /* 0x000fe200078e000c */
[----:B------:R-:W-:Y:S01]  /*f870*/  R2UR UR27, R10 ;  /* 0x000000000a1b72ca */ /* 0x000fe200000e0000 */
[----:B------:R-:W-:Y:S01]  /*f880*/  UIADD3 UR34, UP1, UR32, 0x1f0, URZ ;  /* 0x000001f020227890 */ /* 0x000fe2000ff3e03f */
[----:B------:R-:W-:Y:S01]  /*f890*/  R2UR UR9, R11 ;  /* 0x000000000b0972ca */ /* 0x000fe200000e0000 */
[----:B------:R-:W-:Y:S01]  /*f8a0*/  UIADD3.X UR15, URZ, UR33, URZ, UP0, !UPT ;  /* 0x000000213f0f7290 */ /* 0x000fe200087fe43f */
[----:B------:R-:W-:Y:S01]  /*f8b0*/  R2UR UR8, R4 ;  /* 0x00000000040872ca */ /* 0x000fe200000e0000 */
[----:B------:R-:W-:Y:S01]  /*f8c0*/  UPRMT UR23, URZ, 0x5410, UR22 ;  /* 0x000054103f177896 */ /* 0x000fe20008000016 */
[----:B------:R-:W-:Y:S01]  /*f8d0*/  R2UR UR10, R13 ;  /* 0x000000000d0a72ca */ /* 0x000fe200000e0000 */
[----:B------:R-:W-:Y:S01]  /*f8e0*/  VIADD R3, R3, 0x1 ;  /* 0x0000000103037836 */ /* 0x000fe20000000000 */
[----:B------:R-:W-:Y:S01]  /*f8f0*/  R2UR UR12, R6 ;  /* 0x00000000060c72ca */ /* 0x000fe200000e0000 */
[----:B------:R-:W-:Y:S01]  /*f900*/  ULEA UR11, UR11, UR7, 0xc ;  /* 0x000000070b0b7291 */ /* 0x000fe2000f8e603f */
[----:B------:R-:W-:Y:S01]  /*f910*/  R2UR UR28, R7 ;  /* 0x00000000071c72ca */ /* 0x000fe200000e0000 */
[----:B------:R-:W-:Y:S01]  /*f920*/  UPRMT UR36, URZ, 0x5410, UR20 ;  /* 0x000054103f247896 */ /* 0x000fe20008000014 */
[----:B------:R-:W-:Y:S01]  /*f930*/  ISETP.GT.AND P1, PT, R14, 0x1, PT ;  /* 0x000000010e00780c */ /* 0x000fe20003f24270 */
[----:B------:R-:W-:Y:S01]  /*f940*/  UIADD3 UR26, UR26, 0xa100, UR11 ;  /* 0x0000a1001a1a7890 */ /* 0x000fe2000fffe00b */
[----:B------:R-:W-:Y:S01]  /*f950*/  ISETP.NE.AND P0, PT, R3, 0x5, PT ;  /* 0x000000050300780c */ /* 0x000fe20003f05270 */
[----:B------:R-:W-:Y:S01]  /*f960*/  UIADD3.X UR35, URZ, UR33, URZ, UP1, !UPT ;  /* 0x000000213f237290 */ /* 0x000fe20008ffe43f */
[----:B------:R-:W-:Y:S01]  /*f970*/  VIADD R13, R13, 0x20 ;  /* 0x000000200d0d7836 */ /* 0x000fe20000000000 */
[----:B------:R-:W-:Y:S01]  /*f980*/  UIADD3 UR8, UR8, 0x100, URZ ;  /* 0x0000010008087890 */ /* 0x000fe2000fffe03f */
[----:B------:R-:W-:Y:S01]  /*f990*/  SEL R5, RZ, 0x1, P0 ;  /* 0x00000001ff057807 */ /* 0x000fe20000000000 */
[----:B------:R-:W-:Y:S01]  /*f9a0*/  UMOV UR16, 0x0 ;  /* 0x0000000000107882 */ /* 0x000fe20000000000 */
[----:B------:R-:W-:Y:S01]  /*f9b0*/  UMOV UR17, 0x10000000 ;  /* 0x1000000000117882 */ /* 0x000fe20000000000 */
[----:B------:R-:W-:Y:S01]  /*f9c0*/  UMOV UR11, UR27 ;  /* 0x0000001b000b7c82 */ /* 0x000fe20008000000 */
[----:B------:R-:W-:-:S02]  /*f9d0*/  LOP3.LUT R2, R2, R5, RZ, 0x3c, !PT ;  /* 0x0000000502027212 */ /* 0x000fc400078e3cff */
[----:B------:R-:W-:Y:S02]  /*f9e0*/  SEL R3, R3, RZ, P0 ;  /* 0x000000ff03037207 */ /* 0x000fe40000000000 */
[----:B------:R0:W-:Y:S02]  /*f9f0*/  UTMALDG.3D.MULTICAST [UR8], [UR14], UR23, desc[UR16] ;  /* 0x000010080e0073b4 */ /* 0x0001e40008011817 */
[----:B0-----:R-:W-:Y:S01]  /*fa00*/  UMOV UR8, UR26 ;  /* 0x0000001a00087c82 */ /* 0x001fe20008000000 */
[----:B------:R-:W-:Y:S02]  /*fa10*/  UMOV UR11, UR28 ;  /* 0x0000001c000b7c82 */ /* 0x000fe40008000000 */
[----:B------:R0:W-:Y:S02]  /*fa20*/  UTMALDG.3D.MULTICAST [UR8], [UR34], UR36, desc[UR16] ;  /* 0x00001008220073b4 */ /* 0x0001e40008011824 */
[----:B0-----:R-:W-:Y:S05]  /*fa30*/  @P1 BRA `(.L_x_309) ;  /* 0xfffffffc00341947 */ /* 0x001fea000383ffff */
.L_x_306:
[----:B------:R-:W-:Y:S05]  /*fa40*/  BSYNC B1 ;  /* 0x0000000000017941 */ /* 0x000fea0003800000 */
.L_x_305:
[----:B------:R-:W2:Y:S01]  /*fa50*/  LDL.LU R15, [R1+0x80] ;  /* 0x00008000010f7983 */ /* 0x000ea20000300800 */
[----:B------:R-:W-:Y:S01]  /*fa60*/  LOP3.LUT P1, RZ, R9, 0xff, RZ, 0xc0, !PT ;  /* 0x000000ff09ff7812 */ /* 0x000fe2000782c0ff */
[----:B------:R-:W-:Y:S01]  /*fa70*/  VIADD R8, R8, UR19 ;  /* 0x0000001308087c36 */ /* 0x000fe20008000000 */
[----:B------:R-:W-:Y:S01]  /*fa80*/  ULDC.64 UR8, c[0x0][0x650] ;  /* 0x0001940000087ab9 */ /* 0x000fe20000000a00 */
[----:B------:R-:W3:Y:S01]  /*fa90*/  LDL.LU R12, [R1+0x84] ;  /* 0x00008400010c7983 */ /* 0x000ee20000300800 */
[----:B------:R-:W-:Y:S01]  /*faa0*/  IMAD.U32 R5, RZ, RZ, UR19 ;  /* 0x00000013ff057e24 */ /* 0x000fe2000f8e00ff */
[----:B------:R-:W-:Y:S01]  /*fab0*/  UISETP.GE.U32.AND UP0, UPT, UR19, 0x5, UPT ;  /* 0x000000051300788c */ /* 0x000fe2000bf06070 */
[----:B------:R-:W-:Y:S01]  /*fac0*/  ISETP.GT.U32.AND P0, PT, R8, 0x4, PT ;  /* 0x000000040800780c */ /* 0x000fe20003f04070 */
[----:B------:R-:W-:Y:S01]  /*fad0*/  BSSY B1, `(.L_x_310) ;  /* 0x000006d000017945 */ /* 0x000fe20003800000 */
[----:B------:R-:W-:Y:S01]  /*fae0*/  IMAD.MOV.U32 R7, RZ, RZ, -0x1 ;  /* 0xffffffffff077424 */ /* 0x000fe200078e00ff */
[----:B------:R-:W-:Y:S01]  /*faf0*/  PRMT R9, RZ, 0x7610, R9 ;  /* 0x00007610ff097816 */ /* 0x000fe20000000009 */
[----:B------:R-:W-:Y:S01]  /*fb00*/  IMAD.MOV.U32 R6, RZ, RZ, -0x1 ;  /* 0xffffffffff067424 */ /* 0x000fe200078e00ff */
[----:B------:R-:W-:-:S02]  /*fb10*/  ISETP.LT.U32.AND P0, PT, R5, 0x5, P0 ;  /* 0x000000050500780c */ /* 0x000fc40000701070 */
[----:B------:R-:W0:Y:S01]  /*fb20*/  @P1 S2R R3, SR_CgaCtaId ;  /* 0x0000000000031919 */ /* 0x000e220000008800 */
[----:B------:R-:W-:Y:S02]  /*fb30*/  @P1 MOV R2, 0x400 ;  /* 0x0000040000021802 */ /* 0x000fe40000000f00 */
[----:B------:R-:W-:Y:S02]  /*fb40*/  PLOP3.LUT P2, PT, PT, PT, UP0, 0x80, 0x0 ;  /* 0x000000000000781c */ /* 0x000fe40003f4f008 */
[----:B0-----:R-:W-:Y:S01]  /*fb50*/  @P1 LEA R4, R3, R2, 0x18 ;  /* 0x0000000203041211 */ /* 0x001fe200078ec0ff */
[----:B------:R-:W-:-:S03]  /*fb60*/  IMAD.WIDE.U32 R2, R8, -0x33333333, RZ ;  /* 0xcccccccd08027825 */ /* 0x000fc600078e00ff */
[----:B------:R0:W-:Y:S02]  /*fb70*/  @P1 SYNCS.ARRIVE.TRANS64.A1T0 RZ, [R4+URZ+0x68], RZ ;  /* 0x000068ff04ff19a7 */ /* 0x0001e4000810003f */
[----:B------:R-:W-:Y:S02]  /*fb80*/  SHF.R.U32.HI R5, RZ, 0x2, R3 ;  /* 0x00000002ff057819 */ /* 0x000fe40000011603 */
[----:B------:R-:W-:Y:S02]  /*fb90*/  SEL R3, RZ, 0x1, !P0 ;  /* 0x00000001ff037807 */ /* 0x000fe40004000000 */
[----:B------:R-:W-:Y:S01]  /*fba0*/  PRMT R2, RZ, 0x7610, R2 ;  /* 0x00007610ff027816 */ /* 0x000fe20000000002 */
[----:B------:R-:W-:Y:S01]  /*fbb0*/  IMAD R8, R5, -0x5, R8 ;  /* 0xfffffffb05087824 */ /* 0x000fe200078e0208 */
[----:B------:R-:W-:-:S04]  /*fbc0*/  LOP3.LUT R0, R0, R3, RZ, 0x3c, !PT ;  /* 0x0000000300007212 */ /* 0x000fc800078e3cff */
[----:B------:R-:W-:Y:S01]  /*fbd0*/  @P2 LOP3.LUT R0, R0, 0x1, R5, 0x78, !PT ;  /* 0x0000000100002812 */ /* 0x000fe200078e7805 */
[----:B------:R-:W-:Y:S01]  /*fbe0*/  IMAD.MOV.U32 R5, RZ, RZ, -0x1 ;  /* 0xffffffffff057424 */ /* 0x000fe200078e00ff */
[----:B---3--:R-:W-:-:S04]  /*fbf0*/  IADD3 R12, P1, R12, UR24, RZ ;  /* 0x000000180c0c7c10 */ /* 0x008fc8000ff3e0ff */
[----:B--2---:R-:W-:Y:S01]  /*fc00*/  IADD3.X R15, R15, UR21, RZ, P1, !PT ;  /* 0x000000150f0f7c10 */ /* 0x004fe20008ffe4ff */
[----:B------:R0:W-:Y:S01]  /*fc10*/  STL [R1+0x84], R12 ;  /* 0x0000840c01007387 */ /* 0x0001e20000100800 */
[----:B------:R-:W-:-:S03]  /*fc20*/  ISETP.GE.U32.AND P0, PT, R12, UR8, PT ;  /* 0x000000080c007c0c */ /* 0x000fc6000bf06070 */
[----:B------:R0:W-:Y:S01]  /*fc30*/  STL [R1+0x80], R15 ;  /* 0x0000800f01007387 */ /* 0x0001e20000100800 */
[----:B------:R-:W-:-:S13]  /*fc40*/  ISETP.GE.U32.AND.EX P0, PT, R15, UR9, PT, P0 ;  /* 0x000000090f007c0c */ /* 0x000fda000bf06100 */
[----:B0-----:R-:W-:Y:S05]  /*fc50*/  @P0 BRA `(.L_x_311) ;  /* 0x0000000400500947 */ /* 0x001fea0003800000 */
[----:B------:R-:W-:Y:S01]  /*fc60*/  ULDC.64 UR8, c[0x0][0x628] ;  /* 0x00018a0000087ab9 */ /* 0x000fe20000000a00 */
[----:B------:R-:W0:Y:S01]  /*fc70*/  S2R R11, SR_CTAID.X ;  /* 0x00000000000b7919 */ /* 0x000e220000002500 */
[----:B------:R-:W-:Y:S01]  /*fc80*/  ISETP.NE.U32.AND P0, PT, RZ, UR8, PT ;  /* 0x00000008ff007c0c */ /* 0x000fe2000bf05070 */
[----:B------:R-:W-:Y:S01]  /*fc90*/  ULDC UR11, c[0x0][0x630] ;  /* 0x00018c00000b7ab9 */ /* 0x000fe20000000800 */
[----:B------:R-:W-:Y:S01]  /*fca0*/  IMAD.MOV.U32 R2, RZ, RZ, R12 ;  /* 0x000000ffff027224 */ /* 0x000fe200078e000c */
[----:B------:R-:W1:Y:S01]  /*fcb0*/  S2R R10, SR_CTAID.Y ;  /* 0x00000000000a7919 */ /* 0x000e620000002600 */
[----:B------:R-:W-:Y:S01]  /*fcc0*/  ISETP.NE.AND.EX P0, PT, RZ, UR9, PT, P0 ;  /* 0x00000009ff007c0c */ /* 0x000fe2000bf05300 */
[----:B------:R-:W-:-:S12]  /*fcd0*/  IMAD.MOV.U32 R3, RZ, RZ, R15 ;  /* 0x000000ffff037224 */ /* 0x000fd800078e000f */
[----:B------:R-:W-:Y:S05]  /*fce0*/  @!P0 BRA `(.L_x_312) ;  /* 0x0000000000288947 */ /* 0x000fea0003800000 */
[----:B------:R-:W-:Y:S02]  /*fcf0*/  ULDC UR10, c[0x0][0x634] ;  /* 0x00018d00000a7ab9 */ /* 0x000fe40000000800 */
[----:B------:R-:W-:-:S05]  /*fd00*/  IADD3 R7, P0, R12, UR10, RZ ;  /* 0x0000000a0c077c10 */ /* 0x000fca000ff1e0ff */
[----:B------:R-:W-:-:S04]  /*fd10*/  IMAD.X R13, RZ, RZ, R15, P0 ;  /* 0x000000ffff0d7224 */ /* 0x000fc800000e060f */
[----:B------:R-:W-:-:S04]  /*fd20*/  IMAD.WIDE.U32 R4, R13, UR8, RZ ;  /* 0x000000080d047c25 */ /* 0x000fc8000f8e00ff */
[----:B------:R-:W-:-:S04]  /*fd30*/  IMAD.WIDE.U32 R4, P0, R7, UR9, R4 ;  /* 0x0000000907047c25 */ /* 0x000fc8000f800004 */
[----:B------:R-:W-:-:S04]  /*fd40*/  IMAD.WIDE.U32 R6, R7, UR8, RZ ;  /* 0x0000000807067c25 */ /* 0x000fc8000f8e00ff */
[----:B------:R-:W-:Y:S01]  /*fd50*/  IMAD.X R3, RZ, RZ, RZ, P0 ;  /* 0x000000ffff037224 */ /* 0x000fe200000e06ff */
[----:B------:R-:W-:Y:S01]  /*fd60*/  IADD3 RZ, P0, R7, R4, RZ ;  /* 0x0000000407ff7210 */ /* 0x000fe20007f1e0ff */
[----:B------:R-:W-:-:S04]  /*fd70*/  IMAD.MOV.U32 R2, RZ, RZ, R5 ;  /* 0x000000ffff027224 */ /* 0x000fc800078e0005 */
[----:B------:R-:W-:-:S08]  /*fd80*/  IMAD.WIDE.U32.X R2, R13, UR9, R2, P0 ;  /* 0x000000090d027c25 */ /* 0x000fd000080e0402 */
.L_x_312:
[--C-:B------:R-:W-:Y:S01]  /*fd90*/  SHF.R.U64 R6, R2, UR11, R3.reuse ;  /* 0x0000000b02067c19 */ /* 0x100fe20008001203 */
[----:B------:R-:W-:Y:S01]  /*fda0*/  ULDC.64 UR8, c[0x0][0x620] ;  /* 0x0001880000087ab9 */ /* 0x000fe20000000a00 */
[----:B------:R-:W-:Y:S01]  /*fdb0*/  SHF.R.U32.HI R2, RZ, UR11, R3 ;  /* 0x0000000bff027c19 */ /* 0x000fe20008011603 */
[----:B------:R-:W-:Y:S01]  /*fdc0*/  IMAD.MOV.U32 R3, RZ, RZ, R15 ;  /* 0x000000ffff037224 */ /* 0x000fe200078e000f */
[----:B------:R-:W-:Y:S01]  /*fdd0*/  IADD3 R5, P0, RZ, -R6, RZ ;  /* 0x80000006ff057210 */ /* 0x000fe20007f1e0ff */
[----:B------:R-:W2:Y:S01]  /*fde0*/  LDC R16, c[0x0][0x144] ;  /* 0x00005100ff107b82 */ /* 0x000ea20000000800 */
[----:B0-----:R-:W-:Y:S01]  /*fdf0*/  I2FP.F32.U32 R7, R11 ;  /* 0x0000000b00077245 */ /* 0x001fe20000201000 */
[----:B------:R-:W-:Y:S01]  /*fe00*/  ULDC.64 UR14, c[0x0][0x640] ;  /* 0x00019000000e7ab9 */ /* 0x000fe20000000a00 */
[----:B------:R-:W-:Y:S01]  /*fe10*/  ULDC UR10, c[0x0][0x608] ;  /* 0x00018200000a7ab9 */ /* 0x000fe20000000800 */
[----:B------:R-:W-:Y:S01]  /*fe20*/  IMAD.X R2, RZ, RZ, ~R2, P0 ;  /* 0x000000ffff027224 */ /* 0x000fe200000e0e02 */
[----:B------:R-:W-:-:S03]  /*fe30*/  ISETP.NE.U32.AND P0, PT, RZ, UR14, PT ;  /* 0x0000000eff007c0c */ /* 0x000fc6000bf05070 */
[----:B------:R-:W-:Y:S01]  /*fe40*/  IMAD R4, R2, UR8, RZ ;  /* 0x0000000802047c24 */ /* 0x000fe2000f8e02ff */
[----:B------:R-:W0:Y:S01]  /*fe50*/  LDC R13, c[0x0][0x148] ;  /* 0x00005200ff0d7b82 */ /* 0x000e220000000800 */
[----:B------:R-:W-:Y:S01]  /*fe60*/  IMAD.MOV.U32 R2, RZ, RZ, R12 ;  /* 0x000000ffff027224 */ /* 0x000fe200078e000c */
[----:B------:R-:W-:-:S03]  /*fe70*/  ISETP.NE.AND.EX P0, PT, RZ, UR15, PT, P0 ;  /* 0x0000000fff007c0c */ /* 0x000fc6000bf05300 */
[----:B------:R-:W-:Y:S01]  /*fe80*/  IMAD.WIDE.U32 R2, R5, UR8, R2 ;  /* 0x0000000805027c25 */ /* 0x000fe2000f8e0002 */
[----:B------:R-:W-:-:S03]  /*fe90*/  ULDC UR8, c[0x0][0x150] ;  /* 0x0000540000087ab9 */ /* 0x000fc60000000800 */
[----:B------:R-:W-:Y:S02]  /*fea0*/  IMAD R5, R5, UR9, R4 ;  /* 0x0000000905057c24 */ /* 0x000fe4000f8e0204 */
[----:B------:R-:W-:Y:S01]  /*feb0*/  FMUL R4, R7, UR8 ;  /* 0x0000000807047c20 */ /* 0x000fe20008400000 */
[----:B------:R-:W-:Y:S01]  /*fec0*/  ULDC UR8, c[0x0][0x618] ;  /* 0x0001860000087ab9 */ /* 0x000fe20000000800 */
[----:B------:R-:W-:Y:S01]  /*fed0*/  ULDC UR9, c[0x0][0x154] ;  /* 0x0000550000097ab9 */ /* 0x000fe20000000800 */
[----:B------:R-:W-:-:S03]  /*fee0*/  IMAD.IADD R3, R3, 0x1, R5 ;  /* 0x0000000103037824 */ /* 0x000fc600078e0205 */
[----:B------:R-:W3:Y:S02]  /*fef0*/  F2I.U32.TRUNC.NTZ R4, R4 ;  /* 0x0000000400047305 */ /* 0x000ee4000020f000 */
[----:B------:R-:W-:Y:S02]  /*ff00*/  SHF.R.U64 R7, R2, UR8, R3 ;  /* 0x0000000802077c19 */ /* 0x000fe40008001203 */
[----:B-1----:R-:W-:-:S05]  /*ff10*/  I2FP.F32.U32 R2, R10 ;  /* 0x0000000a00027245 */ /* 0x002fca0000201000 */
[----:B------:R-:W-:Y:S01]  /*ff20*/  FMUL R5, R2, UR9 ;  /* 0x0000000902057c20 */ /* 0x000fe20008400000 */
[----:B------:R-:W-:Y:S01]  /*ff30*/  SHF.R.U32.HI R2, RZ, UR8, R3 ;  /* 0x00000008ff027c19 */ /* 0x000fe20008011603 */
[----:B------:R-:W-:Y:S02]  /*ff40*/  ULDC UR8, c[0x0][0x658] ;  /* 0x0001960000087ab9 */ /* 0x000fe40000000800 */
[----:B------:R1:W4:Y:S01]  /*ff50*/  F2I.U32.TRUNC.NTZ R15, R5 ;  /* 0x00000005000f7305 */ /* 0x000322000020f000 */
[--C-:B------:R-:W-:Y:S02]  /*ff60*/  SHF.R.U64 R14, R7, UR10, R2.reuse ;  /* 0x0000000a070e7c19 */ /* 0x100fe40008001202 */
[----:B------:R-:W-:Y:S01]  /*ff70*/  SHF.R.U32.HI R3, RZ, UR10, R2 ;  /* 0x0000000aff037c19 */ /* 0x000fe20008011602 */
[----:B---3--:R-:W-:-:S03]  /*ff80*/  IMAD.MOV R2, RZ, RZ, -R4 ;  /* 0x000000ffff027224 */ /* 0x008fc600078e0a04 */
[----:B------:R-:W-:Y:S01]  /*ff90*/  SHF.R.U64 R12, R14, UR8, R3 ;  /* 0x000000080e0c7c19 */ /* 0x000fe20008001203 */
[----:B--2---:R-:W-:Y:S01]  /*ffa0*/  IMAD R17, R16, R2, R11 ;  /* 0x0000000210117224 */ /* 0x004fe200078e020b */
[----:B------:R-:W-:-:S03]  /*ffb0*/  SHF.R.U32.HI R4, RZ, UR8, R3 ;  /* 0x00000008ff047c19 */ /* 0x000fc60008011603 */
[----:B------:R-:W-:Y:S02]  /*ffc0*/  IMAD.MOV.U32 R2, RZ, RZ, R12 ;  /* 0x000000ffff027224 */ /* 0x000fe400078e000c */
[----:B------:R-:W-:Y:S01]  /*ffd0*/  IMAD.MOV.U32 R3, RZ, RZ, R4 ;  /* 0x000000ffff037224 */ /* 0x000fe200078e0004 */
[----:B-1--4-:R-:W-:Y:S06]  /*ffe0*/  @!P0 BRA `(.L_x_313) ;  /* 0x0000000000288947 */ /* 0x012fec0003800000 */
[----:B------:R-:W-:Y:S02]  /*fff0*/  ULDC UR8, c[0x0][0x64c] ;  /* 0x0001930000087ab9 */ /* 0x000fe40000000800 */
[----:B------:R-:W-:-:S05]  /*10000*/  IADD3 R3, P0, R12, UR8, RZ ;  /* 0x000000080c037c10 */ /* 0x000fca000ff1e0ff */
[----:B------:R-:W-:-:S04]  /*10010*/  IMAD.X R11, RZ, RZ, R4, P0 ;  /* 0x000000ffff0b7224 */ /* 0x000fc800000e0604 */
[----:B------:R-:W-:-:S04]  /*10020*/  IMAD.WIDE.U32 R4, R11, UR14, RZ ;  /* 0x0000000e0b047c25 */ /* 0x000fc8000f8e00ff */
[----:B------:R-:W-:-:S04]  /*10030*/  IMAD.WIDE.U32 R4, P0, R3, UR15, R4 ;  /* 0x0000000f03047c25 */ /* 0x000fc8000f800004 */
[----:B------:R-:W-:-:S04]  /*10040*/  IMAD.WIDE.U32 R2, R3, UR14, RZ ;  /* 0x0000000e03027c25 */ /* 0x000fc8000f8e00ff */
[----:B------:R-:W-:Y:S01]  /*10050*/  IMAD.MOV.U32 R2, RZ, RZ, R5 ;  /* 0x000000ffff027224 */ /* 0x000fe200078e0005 */
[----:B------:R-:W-:Y:S01]  /*10060*/  IADD3 RZ, P1, R3, R4, RZ ;  /* 0x0000000403ff7210 */ /* 0x000fe20007f3e0ff */
[----:B------:R-:W-:-:S04]  /*10070*/  IMAD.X R3, RZ, RZ, RZ, P0 ;  /* 0x000000ffff037224 */ /* 0x000fc800000e06ff */
[----:B------:R-:W-:-:S08]  /*10080*/  IMAD.WIDE.U32.X R2, R11, UR15, R2, P1 ;  /* 0x0000000f0b027c25 */ /* 0x000fd000088e0402 */
.L_x_313:
[----:B------:R-:W-:Y:S01]  /*10090*/  ULDC UR8, c[0x0][0x648] ;  /* 0x0001920000087ab9 */ /* 0x000fe20000000800 */
[----:B------:R-:W-:Y:S01]  /*100a0*/  IMAD.MOV R15, RZ, RZ, -R15 ;  /* 0x000000ffff0f7224 */ /* 0x000fe200078e0a0f */
[----:B------:R-:W-:Y:S01]  /*100b0*/  SHF.R.U64 R3, R2, UR8, R3 ;  /* 0x0000000802037c19 */ /* 0x000fe20008001203 */
[----:B------:R-:W-:Y:S01]  /*100c0*/  ULDC UR8, c[0x0][0x638] ;  /* 0x00018e0000087ab9 */ /* 0x000fe20000000800 */
[----:B------:R-:W-:Y:S01]  /*100d0*/  LOP3.LUT R2, R14, UR18, RZ, 0xc0, !PT ;  /* 0x000000120e027c12 */ /* 0x000fe2000f8ec0ff */
[----:B0-----:R-:W-:Y:S01]  /*100e0*/  @P4 IMAD R17, R13, R15, R10 ;  /* 0x0000000f0d114224 */ /* 0x001fe200078e020a */
[----:B------:R-:W-:Y:S01]  /*100f0*/  LOP3.LUT R7, R7, UR4, RZ, 0xc0, !PT ;  /* 0x0000000407077c12 */ /* 0x000fe2000f8ec0ff */
[----:B------:R-:W-:Y:S01]  /*10100*/  IMAD.MOV R5, RZ, RZ, -R3 ;  /* 0x000000ffff057224 */ /* 0x000fe200078e0a03 */
[----:B------:R-:W-:Y:S01]  /*10110*/  ULDC UR9, c[0x0][0x610] ;  /* 0x0001840000097ab9 */ /* 0x000fe20000000800 */
[----:B------:R-:W-:Y:S02]  /*10120*/  IMAD R2, R3, UR5, R2 ;  /* 0x0000000503027c24 */ /* 0x000fe4000f8e0202 */
[----:B------:R-:W-:Y:S01]  /*10130*/  IMAD R12, R5, UR8, R12 ;  /* 0x00000008050c7c24 */ /* 0x000fe2000f8e020c */
[----:B------:R-:W-:Y:S01]  /*10140*/  ULDC UR8, c[0x0][0x600] ;  /* 0x0001800000087ab9 */ /* 0x000fe20000000800 */
[----:B------:R-:W-:-:S02]  /*10150*/  IMAD R5, R2, UR9, R17 ;  /* 0x0000000902057c24 */ /* 0x000fc4000f8e0211 */
[----:B------:R-:W-:Y:S02]  /*10160*/  IMAD R12, R12, UR8, R7 ;  /* 0x000000080c0c7c24 */ /* 0x000fe4000f8e0207 */
[----:B------:R-:W-:-:S03]  /*10170*/  IMAD.MOV.U32 R2, RZ, RZ, 0x1 ;  /* 0x00000001ff027424 */ /* 0x000fc600078e00ff */
[----:B------:R-:W-:Y:S02]  /*10180*/  SEL R7, R12, R5, !P4 ;  /* 0x000000050c077207 */ /* 0x000fe40006000000 */
[----:B------:R-:W-:-:S07]  /*10190*/  SEL R5, R5, R12, !P4 ;  /* 0x0000000c05057207 */ /* 0x000fce0006000000 */
.L_x_311:
[----:B------:R-:W-:Y:S05]  /*101a0*/  BSYNC B1 ;  /* 0x0000000000017941 */ /* 0x000fea0003800000 */
.L_x_310:
[----:B------:R-:W-:-:S13]  /*101b0*/  LOP3.LUT P0, RZ, R2, 0xff, RZ, 0xc0, !PT ;  /* 0x000000ff02ff7812 */ /* 0x000fda000780c0ff */
[----:B------:R-:W-:Y:S05]  /*101c0*/  @P0 BRA `(.L_x_314) ;  /* 0xfffffff400180947 */ /* 0x000fea000383ffff */
[----:B------:R-:W-:Y:S05]  /*101d0*/  BSYNC B0 ;  /* 0x0000000000007941 */ /* 0x000fea0003800000 */
.L_x_303:
[----:B------:R-:W-:-:S03]  /*101e0*/  UMOV UR8, 0xffffffff ;  /* 0xffffffff00087882 */ /* 0x000fc60000000000 */
[----:B------:R-:W-:Y:S05]  /*101f0*/  BRA.DIV UR8, `(.L_x_315) ;  /* 0x00000006084c7947 */ /* 0x000fea000b800000 */
[----:B------:R-:W-:-:S13]  /*10200*/  ELECT P0, URZ, PT ;  /* 0x00000000003f782f */ /* 0x000fda0003800000 */
.L_x_330:
[----:B------:R-:W-:Y:S04]  /*10210*/  BSSY B0, `(.L_x_316) ;  /* 0x0000035000007945 */ /* 0x000fe80003800000 */
[----:B------:R-:W-:Y:S05]  /*10220*/  @!P0 BRA `(.L_x_317) ;  /* 0x0000000000cc8947 */ /* 0x000fea0003800000 */
[----:B------:R-:W-:-:S04]  /*10230*/  ULOP3.LUT UR8, UR13, 0x2, URZ, 0xfc, !UPT ;  /* 0x000000020d087892 */ /* 0x000fc8000f8efc3f */
[----:B------:R-:W-:-:S06]  /*10240*/  UISETP.NE.AND UP0, UPT, UR8, 0x3, UPT ;  /* 0x000000030800788c */ /* 0x000fcc000bf05270 */
[----:B------:R-:W-:-:S13]  /*10250*/  PLOP3.LUT P0, PT, PT, PT, UP0, 0x80, 0x0 ;  /* 0x000000000000781c */ /* 0x000fda0003f0f008 */
[----:B------:R-:W-:Y:S05]  /*10260*/  @!P0 BRA `(.L_x_318) ;  /* 0x0000000000048947 */ /* 0x000fea0003800000 */
[----:B------:R-:W-:Y:S01]  /*10270*/  BPT.TRAP 0x1 ;  /* 0x000000040000795c */ /* 0x000fe20000300000 */
.L_x_318:
[----:B------:R-:W0:Y:S01]  /*10280*/  S2R R3, SR_CgaCtaId ;  /* 0x0000000000037919 */ /* 0x000e220000008800 */
[----:B------:R-:W-:-:S04]  /*10290*/  MOV R2, 0x400 ;  /* 0x0000040000027802 */ /* 0x000fc80000000f00 */
[----:B0-----:R-:W-:Y:S02]  /*102a0*/  LEA R3, R3, R2, 0x18 ;  /* 0x0000000203037211 */ /* 0x001fe400078ec0ff */
[----:B------:R-:W-:-:S03]  /*102b0*/  SHF.L.U32 R2, R0, 0x1f, RZ ;  /* 0x0000001f00027819 */ /* 0x000fc600000006ff */
[----:B------:R-:W-:-:S04]  /*102c0*/  VIADD R3, R3, 0x28 ;  /* 0x0000002803037836 */ /* 0x000fc80000000000 */
[C---:B------:R-:W-:Y:S02]  /*102d0*/  IMAD R7, R8.reuse, 0x8, R3 ;  /* 0x0000000808077824 */ /* 0x040fe400078e0203 */
[----:B------:R-:W-:Y:S02]  /*102e0*/  VIADD R8, R8, 0x1 ;  /* 0x0000000108087836 */ /* 0x000fe40000000000 */
[----:B------:R-:W0:Y:S03]  /*102f0*/  SYNCS.PHASECHK.TRANS64.TRYWAIT P0, [R7+URZ], R2 ;  /* 0x00000002070075a7 */ /* 0x000e26000800017f */
[----:B------:R-:W-:-:S04]  /*10300*/  ISETP.NE.AND P1, PT, R8, 0x5, PT ;  /* 0x000000050800780c */ /* 0x000fc80003f25270 */
[----:B------:R-:W-:Y:S02]  /*10310*/  SEL R5, RZ, 0x1, P1 ;  /* 0x00000001ff057807 */ /* 0x000fe40000800000 */
[----:B------:R-:W-:Y:S02]  /*10320*/  SEL R8, R8, RZ, P1 ;  /* 0x000000ff08087207 */ /* 0x000fe40000800000 */
[----:B------:R-:W-:-:S03]  /*10330*/  LOP3.LUT R5, R0, R5, RZ, 0x3c, !PT ;  /* 0x0000000500057212 */ /* 0x000fc600078e3cff */
[----:B------:R-:W-:Y:S01]  /*10340*/  IMAD R9, R8, 0x8, R3 ;  /* 0x0000000808097824 */ /* 0x000fe200078e0203 */
[----:B------:R-:W-:Y:S01]  /*10350*/  SHF.L.U32 R4, R5, 0x1f, RZ ;  /* 0x0000001f05047819 */ /* 0x000fe200000006ff */
[----:B0-----:R-:W-:Y:S06]  /*10360*/  @!P0 BRA `(.L_x_319) ;  /* 0x0000000400108947 */ /* 0x001fec0003800000 */
.L_x_331:
[----:B------:R-:W1:Y:S01]  /*10370*/  SYNCS.PHASECHK.TRANS64.TRYWAIT P0, [R9+URZ], R4 ;  /* 0x00000004090075a7 */ /* 0x000e62000800017f */
[----:B------:R-:W-:-:S05]  /*10380*/  VIADD R0, R8, 0x1 ;  /* 0x0000000108007836 */ /* 0x000fca0000000000 */
[----:B------:R-:W-:-:S04]  /*10390*/  ISETP.NE.AND P1, PT, R0, 0x5, PT ;  /* 0x000000050000780c */ /* 0x000fc80003f25270 */
[----:B0-----:R-:W-:Y:S02]  /*103a0*/  SEL R2, RZ, 0x1, P1 ;  /* 0x00000001ff027807 */ /* 0x001fe40000800000 */
[----:B------:R-:W-:Y:S02]  /*103b0*/  SEL R0, R0, RZ, P1 ;  /* 0x000000ff00007207 */ /* 0x000fe40000800000 */
[----:B------:R-:W-:-:S03]  /*103c0*/  LOP3.LUT R7, R5, R2, RZ, 0x3c, !PT ;  /* 0x0000000205077212 */ /* 0x000fc600078e3cff */
[----:B------:R-:W-:Y:S01]  /*103d0*/  IMAD R6, R0, 0x8, R3 ;  /* 0x0000000800067824 */ /* 0x000fe200078e0203 */
[----:B------:R-:W-:Y:S01]  /*103e0*/  SHF.L.U32 R5, R7, 0x1f, RZ ;  /* 0x0000001f07057819 */ /* 0x000fe200000006ff */
[----:B-1----:R-:W-:Y:S06]  /*103f0*/  @!P0 BRA `(.L_x_320) ;  /* 0x0000000400008947 */ /* 0x002fec0003800000 */
.L_x_332:
[----:B------:R-:W1:Y:S01]  /*10400*/  SYNCS.PHASECHK.TRANS64.TRYWAIT P0, [R6+URZ], R5 ;  /* 0x00000005060075a7 */ /* 0x000e62000800017f */
[----:B------:R-:W-:-:S05]  /*10410*/  VIADD R0, R0, 0x1 ;  /* 0x0000000100007836 */ /* 0x000fca0000000000 */
[----:B------:R-:W-:-:S04]  /*10420*/  ISETP.NE.AND P1, PT, R0, 0x5, PT ;  /* 0x000000050000780c */ /* 0x000fc80003f25270 */
[----:B------:R-:W-:Y:S02]  /*10430*/  SEL R2, RZ, 0x1, P1 ;  /* 0x00000001ff027807 */ /* 0x000fe40000800000 */
[----:B------:R-:W-:Y:S02]  /*10440*/  SEL R0, R0, RZ, P1 ;  /* 0x000000ff00007207 */ /* 0x000fe40000800000 */
[----:B------:R-:W-:-:S03]  /*10450*/  LOP3.LUT R7, R7, R2, RZ, 0x3c, !PT ;  /* 0x0000000207077212 */ /* 0x000fc600078e3cff */
[----:B0-----:R-:W-:Y:S01]  /*10460*/  IMAD R9, R0, 0x8, R3 ;  /* 0x0000000800097824 */ /* 0x001fe200078e0203 */
[----:B------:R-:W-:Y:S01]  /*10470*/  SHF.L.U32 R4, R7, 0x1f, RZ ;  /* 0x0000001f07047819 */ /* 0x000fe200000006ff */
[----:B-1----:R-:W-:Y:S06]  /*10480*/  @!P0 BRA `(.L_x_321) ;  /* 0x0000000000f08947 */ /* 0x002fec0003800000 */
.L_x_333:
[----:B------:R-:W1:Y:S01]  /*10490*/  SYNCS.PHASECHK.TRANS64.TRYWAIT P0, [R9+URZ], R4 ;  /* 0x00000004090075a7 */ /* 0x000e62000800017f */
[----:B------:R-:W-:-:S05]  /*104a0*/  VIADD R0, R0, 0x1 ;  /* 0x0000000100007836 */ /* 0x000fca0000000000 */
[----:B------:R-:W-:-:S04]  /*104b0*/  ISETP.NE.AND P1, PT, R0, 0x5, PT ;  /* 0x000000050000780c */ /* 0x000fc80003f25270 */
[----:B------:R-:W-:Y:S02]  /*104c0*/  SEL R2, RZ, 0x1, P1 ;  /* 0x00000001ff027807 */ /* 0x000fe40000800000 */
[----:B------:R-:W-:Y:S02]  /*104d0*/  SEL R0, R0, RZ, P1 ;  /* 0x000000ff00007207 */ /* 0x000fe40000800000 */
[----:B------:R-:W-:Y:S01]  /*104e0*/  LOP3.LUT R2, R7, R2, RZ, 0x3c, !PT ;  /* 0x0000000207027212 */ /* 0x000fe200078e3cff */
[----:B-1----:R-:W-:Y:S06]  /*104f0*/  @!P0 BRA `(.L_x_322) ;  /* 0x0000000000e88947 */ /* 0x002fec0003800000 */
.L_x_334:
[----:B------:R-:W-:Y:S01]  /*10500*/  IMAD R3, R0, 0x8, R3 ;  /* 0x0000000800037824 */ /* 0x000fe200078e0203 */
[----:B------:R-:W-:-:S07]  /*10510*/  SHF.L.U32 R0, R2, 0x1f, RZ ;  /* 0x0000001f02007819 */ /* 0x000fce00000006ff */
.L_x_323:
[----:B--2---:R2:W3:Y:S02]  /*10520*/  SYNCS.PHASECHK.TRANS64.TRYWAIT P0, [R3+URZ], R0 ;  /* 0x00000000030075a7 */ /* 0x0044e4000800017f */
[----:B---3--:R-:W-:Y:S05]  /*10530*/  @!P0 NANOSLEEP.SYNCS 0x989680 ;  /* 0x009896800000895d */ /* 0x008fea0003900000 */
[----:B------:R-:W3:Y:S02]  /*10540*/  @!P0 SYNCS.PHASECHK.TRANS64 P0, [R3+URZ], R0 ;  /* 0x00000000030085a7 */ /* 0x000ee4000800007f */
[----:B---3--:R-:W-:Y:S05]  /*10550*/  @!P0 BRA `(.L_x_323) ;  /* 0xfffffffc00f08947 */ /* 0x008fea000383ffff */
.L_x_317:
[----:B------:R-:W-:Y:S05]  /*10560*/  BSYNC B0 ;  /* 0x0000000000007941 */ /* 0x000fea0003800000 */
.L_x_316:
[----:B------:R-:W-:Y:S05]  /*10570*/  EXIT ;  /* 0x000000000000794d */ /* 0x000fea0003800000 */
.L_x_21:
[----:B-1----:R-:W-:-:S04]  /*10580*/  IMAD.U32 R3, RZ, RZ, UR7 ;  /* 0x00000007ff037e24 */ /* 0x002fc8000f8e00ff */
[----:B------:R1:W3:Y:S03]  /*10590*/  SYNCS.PHASECHK.TRANS64.TRYWAIT P0, [R3+URZ], R0 ;  /* 0x00000000030075a7 */ /* 0x0002e6000800017f */
[----:B---3--:R-:W-:Y:S05]  /*105a0*/  @!P0 NANOSLEEP.SYNCS 0x989680 ;  /* 0x009896800000895d */ /* 0x008fea0003900000 */
[----:B------:R-:W3:Y:S02]  /*105b0*/  @!P0 SYNCS.PHASECHK.TRANS64 P0, [R3+URZ], R0 ;  /* 0x00000000030085a7 */ /* 0x000ee4000800007f */
[----:B---3--:R-:W-:Y:S05]  /*105c0*/  @!P0 BRA `(.L_x_21) ;  /* 0xfffffffc00ec8947 */ /* 0x008fea000383ffff */
[----:B------:R-:W-:Y:S05]  /*105d0*/  BRA `(.L_x_20) ;  /* 0xffffff1800247947 */ /* 0x000fea000383ffff */
.L_x_27:
[----:B-----5:R1:W-:Y:S02]  /*105e0*/  STL [R1+0x90], R0 ;  /* 0x0000900001007387 */ /* 0x0203e40000100800 */
[----:B-1----:R-:W-:-:S04]  /*105f0*/  IMAD.U32 R0, RZ, RZ, UR9 ;  /* 0x00000009ff007e24 */ /* 0x002fc8000f8e00ff */
[----:B------:R1:W4:Y:S03]  /*10600*/  SYNCS.PHASECHK.TRANS64.TRYWAIT P0, [R0+URZ], R229 ;  /* 0x000000e5000075a7 */ /* 0x000326000800017f */
[----:B----4-:R-:W-:Y:S05]  /*10610*/  @!P0 NANOSLEEP.SYNCS 0x989680 ;  /* 0x009896800000895d */ /* 0x010fea0003900000 */
[----:B------:R1:W4:Y:S02]  /*10620*/  @!P0 SYNCS.PHASECHK.TRANS64 P0, [R0+URZ], R229 ;  /* 0x000000e5000085a7 */ /* 0x000324000800007f */
[----:B-1----:R1:W5:Y:S02]  /*10630*/  LDL.LU R0, [R1+0x90] ;  /* 0x0000900001007983 */ /* 0x0023640000300800 */
[----:B-1--4-:R-:W-:Y:S05]  /*10640*/  @!P0 BRA `(.L_x_27) ;  /* 0xfffffffc00e48947 */ /* 0x012fea000383ffff */
[----:B------:R-:W-:Y:S05]  /*10650*/  BRA `(.L_x_26) ;  /* 0xffffff2800887947 */ /* 0x000fea000383ffff */
.L_x_304:
[----:B------:R-:W-:Y:S01]  /*10660*/  BSSY B1, `(.L_x_324) ;  /* 0x0000006000017945 */ /* 0x000fe20003800000 */
[----:B------:R-:W-:-:S07]  /*10670*/  IMAD.MOV.U32 R2, RZ, RZ, -0x1 ;  /* 0xffffffffff027424 */ /* 0x000fce00078e00ff */
[----:B------:R-:W-:Y:S05]  /*10680*/  WARPSYNC.COLLECTIVE R2, `(.L_x_325) ;  /* 0x00000000020c7348 */ /* 0x000fea0003c00000 */
[----:B------:R-:W-:Y:S02]  /*10690*/  ELECT P0, UR62, PT ;  /* 0x00000000003e782f */ /* 0x000fe40003800000 */
[----:B------:R-:W-:Y:S01]  /*106a0*/  MOV R2, UR62 ;  /* 0x0000003e00027c02 */ /* 0x000fe20008000f00 */
[----:B------:R-:W-:Y:S10]  /*106b0*/  ENDCOLLECTIVE ;  /* 0x000000000000791b */ /* 0x000ff40003800000 */
.L_x_325:
[----:B------:R-:W-:Y:S05]  /*106c0*/  BSYNC B1 ;  /* 0x0000000000017941 */ /* 0x000fea0003800000 */
.L_x_324:
[----:B------:R-:W-:Y:S05]  /*106d0*/  BRA `(.L_x_326) ;  /* 0xffffffec00e07947 */ /* 0x000fea000383ffff */
.L_x_307:
[----:B0-----:R0:W2:Y:S02]  /*106e0*/  SYNCS.PHASECHK.TRANS64.TRYWAIT P0, [R11+URZ+0x28], R4 ;  /* 0x000028040b0075a7 */ /* 0x0010a4000800017f */
[----:B--2---:R-:W-:Y:S05]  /*106f0*/  @!P0 NANOSLEEP.SYNCS 0x989680 ;  /* 0x009896800000895d */ /* 0x004fea0003900000 */
[----:B------:R-:W2:Y:S02]  /*10700*/  @!P0 SYNCS.PHASECHK.TRANS64 P0, [R11+URZ+0x28], R4 ;  /* 0x000028040b0085a7 */ /* 0x000ea4000800007f */
[----:B--2---:R-:W-:Y:S05]  /*10710*/  @!P0 BRA `(.L_x_307) ;  /* 0xfffffffc00f08947 */ /* 0x004fea000383ffff */
[----:B------:R-:W-:Y:S05]  /*10720*/  BRA `(.L_x_327) ;  /* 0xfffffff000207947 */ /* 0x000fea000383ffff */
.L_x_315:
[----:B------:R-:W-:Y:S01]  /*10730*/  BSSY B0, `(.L_x_328) ;  /* 0x0000006000007945 */ /* 0x000fe20003800000 */
[----:B------:R-:W-:-:S07]  /*10740*/  IMAD.MOV.U32 R2, RZ, RZ, -0x1 ;  /* 0xffffffffff027424 */ /* 0x000fce00078e00ff */
[----:B------:R-:W-:Y:S05]  /*10750*/  WARPSYNC.COLLECTIVE R2, `(.L_x_329) ;  /* 0x00000000020c7348 */ /* 0x000fea0003c00000 */
[----:B------:R-:W-:Y:S02]  /*10760*/  ELECT P0, UR62, PT ;  /* 0x00000000003e782f */ /* 0x000fe40003800000 */
[----:B------:R-:W-:Y:S01]  /*10770*/  MOV R2, UR62 ;  /* 0x0000003e00027c02 */ /* 0x000fe20008000f00 */
[----:B------:R-:W-:Y:S10]  /*10780*/  ENDCOLLECTIVE ;  /* 0x000000000000791b */ /* 0x000ff40003800000 */
.L_x_329:
[----:B------:R-:W-:Y:S05]  /*10790*/  BSYNC B0 ;  /* 0x0000000000007941 */ /* 0x000fea0003800000 */
.L_x_328:
[----:B------:R-:W-:Y:S05]  /*107a0*/  BRA `(.L_x_330) ;  /* 0xfffffff800987947 */ /* 0x000fea000383ffff */
.L_x_319:
[----:B0-----:R0:W1:Y:S02]  /*107b0*/  SYNCS.PHASECHK.TRANS64.TRYWAIT P0, [R7+URZ], R2 ;  /* 0x00000002070075a7 */ /* 0x001064000800017f */
[----:B-1----:R-:W-:Y:S05]  /*107c0*/  @!P0 NANOSLEEP.SYNCS 0x989680 ;  /* 0x009896800000895d */ /* 0x002fea0003900000 */
[----:B------:R-:W1:Y:S02]  /*107d0*/  @!P0 SYNCS.PHASECHK.TRANS64 P0, [R7+URZ], R2 ;  /* 0x00000002070085a7 */ /* 0x000e64000800007f */
[----:B-1----:R-:W-:Y:S05]  /*107e0*/  @!P0 BRA `(.L_x_319) ;  /* 0xfffffffc00f08947 */ /* 0x002fea000383ffff */
[----:B------:R-:W-:Y:S05]  /*107f0*/  BRA `(.L_x_331) ;  /* 0xfffffff800dc7947 */ /* 0x000fea000383ffff */
.L_x_320:
[----:B0-----:R0:W1:Y:S02]  /*10800*/  SYNCS.PHASECHK.TRANS64.TRYWAIT P0, [R9+URZ], R4 ;  /* 0x00000004090075a7 */ /* 0x001064000800017f */
[----:B-1----:R-:W-:Y:S05]  /*10810*/  @!P0 NANOSLEEP.SYNCS 0x989680 ;  /* 0x009896800000895d */ /* 0x002fea0003900000 */
[----:B------:R-:W1:Y:S02]  /*10820*/  @!P0 SYNCS.PHASECHK.TRANS64 P0, [R9+URZ], R4 ;  /* 0x00000004090085a7 */ /* 0x000e64000800007f */
[----:B-1----:R-:W-:Y:S05]  /*10830*/  @!P0 BRA `(.L_x_320) ;  /* 0xfffffffc00f08947 */ /* 0x002fea000383ffff */
[----:B------:R-:W-:Y:S05]  /*10840*/  BRA `(.L_x_332) ;  /* 0xfffffff800ec7947 */ /* 0x000fea000383ffff */
.L_x_321:
[----:B0-----:R0:W1:Y:S02]  /*10850*/  SYNCS.PHASECHK.TRANS64.TRYWAIT P0, [R6+URZ], R5 ;  /* 0x00000005060075a7 */ /* 0x001064000800017f */
[----:B-1----:R-:W-:Y:S05]  /*10860*/  @!P0 NANOSLEEP.SYNCS 0x989680 ;  /* 0x009896800000895d */ /* 0x002fea0003900000 */
[----:B------:R-:W1:Y:S02]  /*10870*/  @!P0 SYNCS.PHASECHK.TRANS64 P0, [R6+URZ], R5 ;  /* 0x00000005060085a7 */ /* 0x000e64000800007f */
[----:B-1----:R-:W-:Y:S05]  /*10880*/  @!P0 BRA `(.L_x_321) ;  /* 0xfffffffc00f08947 */ /* 0x002fea000383ffff */
[----:B------:R-:W-:Y:S05]  /*10890*/  BRA `(.L_x_333) ;  /* 0xfffffff800fc7947 */ /* 0x000fea000383ffff */
.L_x_322:
[----:B-1----:R1:W2:Y:S02]  /*108a0*/  SYNCS.PHASECHK.TRANS64.TRYWAIT P0, [R9+URZ], R4 ;  /* 0x00000004090075a7 */ /* 0x0022a4000800017f */
[----:B--2---:R-:W-:Y:S05]  /*108b0*/  @!P0 NANOSLEEP.SYNCS 0x989680 ;  /* 0x009896800000895d */ /* 0x004fea0003900000 */
[----:B------:R-:W2:Y:S02]  /*108c0*/  @!P0 SYNCS.PHASECHK.TRANS64 P0, [R9+URZ], R4 ;  /* 0x00000004090085a7 */ /* 0x000ea4000800007f */
[----:B--2---:R-:W-:Y:S05]  /*108d0*/  @!P0 BRA `(.L_x_322) ;  /* 0xfffffffc00f08947 */ /* 0x004fea000383ffff */
[----:B------:R-:W-:Y:S05]  /*108e0*/  BRA `(.L_x_334) ;  /* 0xfffffffc00047947 */ /* 0x000fea000383ffff */
.L_x_335:
[----:B------:R-:W-:-:S00]  /*108f0*/  BRA `(.L_x_335) ;  /* 0xfffffffc00fc7947 */ /* 0x000fc0000383ffff */
[----:B------:R-:W-:-:S00]  /*10900*/  NOP ;  /* 0x0000000000007918 */ /* 0x000fc00000000000 */
[----:B------:R-:W-:-:S00]  /*10910*/  NOP ;  /* 0x0000000000007918 */ /* 0x000fc00000000000 */
[----:B------:R-:W-:-:S00]  /*10920*/  NOP ;  /* 0x0000000000007918 */ /* 0x000fc00000000000 */
[----:B------:R-:W-:-:S00]  /*10930*/  NOP ;  /* 0x0000000000007918 */ /* 0x000fc00000000000 */
[----:B------:R-:W-:-:S00]  /*10940*/  NOP ;  /* 0x0000000000007918 */ /* 0x000fc00000000000 */
[----:B------:R-:W-:-:S00]  /*10950*/  NOP ;  /* 0x0000000000007918 */ /* 0x000fc00000000000 */
[----:B------:R-:W-:-:S00]  /*10960*/  NOP ;  /* 0x0000000000007918 */ /* 0x000fc00000000000 */
[----:B------:R-:W-:-:S00]  /*10970*/  NOP ;  /* 0x0000000000007918 */ /* 0x000fc00000000000 */
.L_x_336:


//--------------------- .nv.shared._ZN7cutlass13device_kernelINS_4gemm6kernel13GemmUniversalIN4cute5tupleIJiiiiEEENS1_10collective13CollectiveMmaINS1_37MainloopSm90TmaGmmaWarpSpecializedFP8ILi5ENS5_IJNS4_1CILi2EEESB_NSA_ILi1EEEEEENS1_35KernelTmaWarpSpecializedCooperativeEEENS5_IJNSA_ILi256EEENSA_ILi128EEENSA_ILi32EEEEEENS_12float_e5m2_tENS5_IJlSC_lEEESK_SL_NS4_8TiledMMAINS4_8MMA_AtomIJNS4_4SM904GMMA31MMA_64x128x32_F32E5M2E5M2_SS_TNILNSP_7ScaleInE1ELSR_1EEEEEENS4_6LayoutINS5_IJSB_SC_SC_EEENS5_IJSC_NSA_ILi0EEESW_EEEEENS5_IJNS4_10UnderscoreESZ_SZ_EEEEENS4_23SM90_TMA_LOAD_MULTICASTENS4_14ComposedLayoutINS4_7SwizzleILi1ELi4ELi3EEENS4_18smem_ptr_flag_bitsILi8EEENSU_INS5_IJNSA_ILi8EEESI_EEENS5_IJSI_SC_EEEEEEEvNS4_8identityES12_S1C_vS1D_EENS_8epilogue10collective6detail29Sm90TmaWarpSpecializedAdapterINS1G_15DefaultEpilogueISK_SL_SL_NS1F_6thread17LinearCombinationISK_Li1EffLNS1K_9ScaleType4KindE0ELNS_15FloatRoundStyleE2ESK_EENS1_15EpilogueDefaultEEEEEvvEEEEvNT_6ParamsE --------------------------
	.section	.nv.shared._ZN7cutlass13device_kernelINS_4gemm6kernel13GemmUniversalIN4cute5tupleIJiiiiEEENS1_10collective13CollectiveMmaINS1_37MainloopSm90TmaGmmaWarpSpecializedFP8ILi5ENS5_IJNS4_1CILi2EEESB_NSA_ILi1EEEEEENS1_35KernelTmaWarpSpecializedCooperativeEEENS5_IJNSA_ILi256EEENSA_ILi128EEENSA_ILi32EEEEEENS_12float_e5m2_tENS5_IJlSC_lEEESK_SL_NS4_8TiledMMAINS4_8MMA_AtomIJNS4_4SM904GMMA31MMA_64x128x32_F32E5M2E5M2_SS_TNILNSP_7ScaleInE1ELSR_1EEEEEENS4_6LayoutINS5_IJSB_SC_SC_EEENS5_IJSC_NSA_ILi0EEESW_EEEEENS5_IJNS4_10UnderscoreESZ_SZ_EEEEENS4_23SM90_TMA_LOAD_MULTICASTENS4_14ComposedLayoutINS4_7SwizzleILi1ELi4ELi3EEENS4_18smem_ptr_flag_bitsILi8EEENSU_INS5_IJNSA_ILi8EEESI_EEENS5_IJSI_SC_EEEEEEEvNS4_8identityES12_S1C_vS1D_EENS_8epilogue10collective6detail29Sm90TmaWarpSpecializedAdapterINS1G_15DefaultEpilogueISK_SL_SL_NS1F_6thread17LinearCombinationISK_Li1EffLNS1K_9ScaleType4KindE0ELNS_15FloatRoundStyleE2ESK_EENS1_15EpilogueDefaultEEEEEvvEEEEvNT_6ParamsE,"aw",@nobits
	.sectionflags	@""
	.align	16
	.zero		1024


//--------------------- .nv.shared.reserved.0     --------------------------
	.section	.nv.shared.reserved.0,"aw",@nobits
	.weak		__nv_reservedSMEM_offset_0_alias
	.size		__nv_reservedSMEM_offset_0_alias, 0, 0
	.other		__nv_reservedSMEM_offset_0_alias,@"STO_CUDA_RESERVED_SHARED STV_DEFAULT"
__nv_reservedSMEM_offset_0_alias:
	.zero		0


//--------------------- .nv.global                --------------------------
	.section	.nv.global,"aw",@nobits
.nv.global:
	.type		_ZN39_INTERNAL_9b757611_4_k_cu_c392f834_56064cute1_E,@object
	.size		_ZN39_INTERNAL_9b757611_4_k_cu_c392f834_56064cute1_E,(_ZN39_INTERNAL_9b757611_4_k_cu_c392f834_56064cuda3std3__45__cpo6cbeginE - _ZN39_INTERNAL_9b757611_4_k_cu_c392f834_56064cute1_E)
_ZN39_INTERNAL_9b757611_4_k_cu_c392f834_56064cute1_E:
	.zero		1
	.type		_ZN39_INTERNAL_9b757611_4_k_cu_c392f834_56064cuda3std3__45__cpo6cbeginE,@object
	.size		_ZN39_INTERNAL_9b757611_4_k_cu_c392f834_56064cuda3std3__45__cpo6cbeginE,(_ZN39_INTERNAL_9b757611_4_k_cu_c392f834_56064cuda3std3__48in_placeE - _ZN39_INTERNAL_9b757611_4_k_cu_c392f834_56064cuda3std3__45__cpo6cbeginE)
_ZN39_INTERNAL_9b757611_4_k_cu_c392f834_56064cuda3std3__45__cpo6cbeginE:
	.zero		1
	.type		_ZN39_INTERNAL_9b757611_4_k_cu_c392f834_56064cuda3std3__48in_placeE,@object
	.size		_ZN39_INTERNAL_9b757611_4_k_cu_c392f834_56064cuda3std3__48in_placeE,(_ZN39_INTERNAL_9b757611_4_k_cu_c392f834_56064cuda3std6ranges3__45__cpo9iter_moveE - _ZN39_INTERNAL_9b757611_4_k_cu_c392f834_56064cuda3std3__48in_placeE)
_ZN39_INTERNAL_9b757611_4_k_cu_c392f834_56064cuda3std3__48in_placeE:
	.zero		1
	.type		_ZN39_INTERNAL_9b757611_4_k_cu_c392f834_56064cuda3std6ranges3__45__cpo9iter_moveE,@object
	.size		_ZN39_INTERNAL_9b757611_4_k_cu_c392f834_56064cuda3std6ranges3__45__cpo9iter_moveE,(_ZN39_INTERNAL_9b757611_4_k_cu_c392f834_56064cuda3std3__45__cpo5beginE - _ZN39_INTERNAL_9b757611_4_k_cu_c392f834_56064cuda3std6ranges3__45__cpo9iter_moveE)
_ZN39_INTERNAL_9b757611_4_k_cu_c392f834_56064cuda3std6ranges3__45__cpo9iter_moveE:
	.zero		1
	.type		_ZN39_INTERNAL_9b757611_4_k_cu_c392f834_56064cuda3std3__45__cpo5beginE,@object
	.size		_ZN39_INTERNAL_9b757611_4_k_cu_c392f834_56064cuda3std3__45__cpo5beginE,(_ZN39_INTERNAL_9b757611_4_k_cu_c392f834_56064cuda3std3__441_GLOBAL__N__9b757611_4_k_cu_c392f834_56066ignoreE - _ZN39_INTERNAL_9b757611_4_k_cu_c392f834_56064cuda3std3__45__cpo5beginE)
_ZN39_INTERNAL_9b757611_4_k_cu_c392f834_56064cuda3std3__45__cpo5beginE:
	.zero		1
	.type		_ZN39_INTERNAL_9b757611_4_k_cu_c392f834_56064cuda3std3__441_GLOBAL__N__9b757611_4_k_cu_c392f834_56066ignoreE,@object
	.size		_ZN39_INTERNAL_9b757611_4_k_cu_c392f834_56064cuda3std3__441_GLOBAL__N__9b757611_4_k_cu_c392f834_56066ignoreE,(_ZN39_INTERNAL_9b757611_4_k_cu_c392f834_56064cute7productE - _ZN39_INTERNAL_9b757611_4_k_cu_c392f834_56064cuda3std3__441_GLOBAL__N__9b757611_4_k_cu_c392f834_56066ignoreE)
_ZN39_INTERNAL_9b757611_4_k_cu_c392f834_56064cuda3std3__441_GLOBAL__N__9b757611_4_k_cu_c392f834_56066ignoreE:
	.zero		1
	.type		_ZN39_INTERNAL_9b757611_4_k_cu_c392f834_56064cute7productE,@object
	.size		_ZN39_INTERNAL_9b757611_4_k_cu_c392f834_56064cute7productE,(_ZN39_INTERNAL_9b757611_4_k_cu_c392f834_56064cuda3std3__45__cpo3endE - _ZN39_INTERNAL_9b757611_4_k_cu_c392f834_56064cute7productE)
_ZN39_INTERNAL_9b757611_4_k_cu_c392f834_56064cute7productE:
	.zero		1
	.type		_ZN39_INTERNAL_9b757611_4_k_cu_c392f834_56064cuda3std3__45__cpo3endE,@object
	.size		_ZN39_INTERNAL_9b757611_4_k_cu_c392f834_56064cuda3std3__45__cpo3endE,(_ZN39_INTERNAL_9b757611_4_k_cu_c392f834_56064cuda3std3__419piecewise_constructE - _ZN39_INTERNAL_9b757611_4_k_cu_c392f834_56064cuda3std3__45__cpo3endE)
_ZN39_INTERNAL_9b757611_4_k_cu_c392f834_56064cuda3std3__45__cpo3endE:
	.zero		1
	.type		_ZN39_INTERNAL_9b757611_4_k_cu_c392f834_56064cuda3std3__419piecewise_constructE,@object
	.size		_ZN39_INTERNAL_9b757611_4_k_cu_c392f834_56064cuda3std3__419piecewise_constructE,(_ZN39_INTERNAL_9b757611_4_k_cu_c392f834_56064cuda3std3__45__cpo4cendE - _ZN39_INTERNAL_9b757611_4_k_cu_c392f834_56064cuda3std3__419piecewise_constructE)
_ZN39_INTERNAL_9b757611_4_k_cu_c392f834_56064cuda3std3__419piecewise_constructE:
	.zero		1
	.type		_ZN39_INTERNAL_9b757611_4_k_cu_c392f834_56064cuda3std3__45__cpo4cendE,@object
	.size		_ZN39_INTERNAL_9b757611_4_k_cu_c392f834_56064cuda3std3__45__cpo4cendE,(_ZN39_INTERNAL_9b757611_4_k_cu_c392f834_56064cuda3std6ranges3__45__cpo4swapE - _ZN39_INTERNAL_9b757611_4_k_cu_c392f834_56064cuda3std3__45__cpo4cendE)
_ZN39_INTERNAL_9b757611_4_k_cu_c392f834_56064cuda3std3__45__cpo4cendE:
	.zero		1
	.type		_ZN39_INTERNAL_9b757611_4_k_cu_c392f834_56064cuda3std6ranges3__45__cpo4swapE,@object
	.size		_ZN39_INTERNAL_9b757611_4_k_cu_c392f834_56064cuda3std6ranges3__45__cpo4swapE,(.L_7 - _ZN39_INTERNAL_9b757611_4_k_cu_c392f834_56064cuda3std6ranges3__45__cpo4swapE)
_ZN39_INTERNAL_9b757611_4_k_cu_c392f834_56064cuda3std6ranges3__45__cpo4swapE:
	.zero		1
.L_7:


//--------------------- .nv.constant0._ZN7cutlass13device_kernelINS_4gemm6kernel13GemmUniversalIN4cute5tupleIJiiiiEEENS1_10collective13CollectiveMmaINS1_37MainloopSm90TmaGmmaWarpSpecializedFP8ILi5ENS5_IJNS4_1CILi2EEESB_NSA_ILi1EEEEEENS1_35KernelTmaWarpSpecializedCooperativeEEENS5_IJNSA_ILi256EEENSA_ILi128EEENSA_ILi32EEEEEENS_12float_e5m2_tENS5_IJlSC_lEEESK_SL_NS4_8TiledMMAINS4_8MMA_AtomIJNS4_4SM904GMMA31MMA_64x128x32_F32E5M2E5M2_SS_TNILNSP_7ScaleInE1ELSR_1EEEEEENS4_6LayoutINS5_IJSB_SC_SC_EEENS5_IJSC_NSA_ILi0EEESW_EEEEENS5_IJNS4_10UnderscoreESZ_SZ_EEEEENS4_23SM90_TMA_LOAD_MULTICASTENS4_14ComposedLayoutINS4_7SwizzleILi1ELi4ELi3EEENS4_18smem_ptr_flag_bitsILi8EEENSU_INS5_IJNSA_ILi8EEESI_EEENS5_IJSI_SC_EEEEEEEvNS4_8identityES12_S1C_vS1D_EENS_8epilogue10collective6detail29Sm90TmaWarpSpecializedAdapterINS1G_15DefaultEpilogueISK_SL_SL_NS1F_6thread17LinearCombinationISK_Li1EffLNS1K_9ScaleType4KindE0ELNS_15FloatRoundStyleE2ESK_EENS1_15EpilogueDefaultEEEEEvvEEEEvNT_6ParamsE --------------------------
	.section	.nv.constant0._ZN7cutlass13device_kernelINS_4gemm6kernel13GemmUniversalIN4cute5tupleIJiiiiEEENS1_10collective13CollectiveMmaINS1_37MainloopSm90TmaGmmaWarpSpecializedFP8ILi5ENS5_IJNS4_1CILi2EEESB_NSA_ILi1EEEEEENS1_35KernelTmaWarpSpecializedCooperativeEEENS5_IJNSA_ILi256EEENSA_ILi128EEENSA_ILi32EEEEEENS_12float_e5m2_tENS5_IJlSC_lEEESK_SL_NS4_8TiledMMAINS4_8MMA_AtomIJNS4_4SM904GMMA31MMA_64x128x32_F32E5M2E5M2_SS_TNILNSP_7ScaleInE1ELSR_1EEEEEENS4_6LayoutINS5_IJSB_SC_SC_EEENS5_IJSC_NSA_ILi0EEESW_EEEEENS5_IJNS4_10UnderscoreESZ_SZ_EEEEENS4_23SM90_TMA_LOAD_MULTICASTENS4_14ComposedLayoutINS4_7SwizzleILi1ELi4ELi3EEENS4_18smem_ptr_flag_bitsILi8EEENSU_INS5_IJNSA_ILi8EEESI_EEENS5_IJSI_SC_EEEEEEEvNS4_8identityES12_S1C_vS1D_EENS_8epilogue10collective6detail29Sm90TmaWarpSpecializedAdapterINS1G_15DefaultEpilogueISK_SL_SL_NS1F_6thread17LinearCombinationISK_Li1EffLNS1K_9ScaleType4KindE0ELNS_15FloatRoundStyleE2ESK_EENS1_15EpilogueDefaultEEEEEvvEEEEvNT_6ParamsE,"a",@progbits
	.sectionflags	@""
	.align	4
.nv.constant0._ZN7cutlass13device_kernelINS_4gemm6kernel13GemmUniversalIN4cute5tupleIJiiiiEEENS1_10collective13CollectiveMmaINS1_37MainloopSm90TmaGmmaWarpSpecializedFP8ILi5ENS5_IJNS4_1CILi2EEESB_NSA_ILi1EEEEEENS1_35KernelTmaWarpSpecializedCooperativeEEENS5_IJNSA_ILi256EEENSA_ILi128EEENSA_ILi32EEEEEENS_12float_e5m2_tENS5_IJlSC_lEEESK_SL_NS4_8TiledMMAINS4_8MMA_AtomIJNS4_4SM904GMMA31MMA_64x128x32_F32E5M2E5M2_SS_TNILNSP_7ScaleInE1ELSR_1EEEEEENS4_6LayoutINS5_IJSB_SC_SC_EEENS5_IJSC_NSA_ILi0EEESW_EEEEENS5_IJNS4_10UnderscoreESZ_SZ_EEEEENS4_23SM90_TMA_LOAD_MULTICASTENS4_14ComposedLayoutINS4_7SwizzleILi1ELi4ELi3EEENS4_18smem_ptr_flag_bitsILi8EEENSU_INS5_IJNSA_ILi8EEESI_EEENS5_IJSI_SC_EEEEEEEvNS4_8identityES12_S1C_vS1D_EENS_8epilogue10collective6detail29Sm90TmaWarpSpecializedAdapterINS1G_15DefaultEpilogueISK_SL_SL_NS1F_6thread17LinearCombinationISK_Li1EffLNS1K_9ScaleType4KindE0ELNS_15FloatRoundStyleE2ESK_EENS1_15EpilogueDefaultEEEEEvvEEEEvNT_6ParamsE:
	.zero		1664


//--------------------- SYMBOLS --------------------------

	.type		.nv.reservedSmem.offset0,@object
	.size		.nv.reservedSmem.offset0,0x4
